//
// Generated by NVIDIA NVVM Compiler
//
// Compiler Build ID: CL-36424714
// Cuda compilation tools, release 13.0, V13.0.88
// Based on NVVM 20.0.0
//

.version 9.0
.target sm_100
.address_size 64

	// .globl	_Z18three_qubit_kernelP6float2iiiii
.const .align 8 .b8 operator_matrix[512];

.visible .entry _Z18three_qubit_kernelP6float2iiiii(
	.param .u64 .ptr .align 1 _Z18three_qubit_kernelP6float2iiiii_param_0,
	.param .u32 _Z18three_qubit_kernelP6float2iiiii_param_1,
	.param .u32 _Z18three_qubit_kernelP6float2iiiii_param_2,
	.param .u32 _Z18three_qubit_kernelP6float2iiiii_param_3,
	.param .u32 _Z18three_qubit_kernelP6float2iiiii_param_4,
	.param .u32 _Z18three_qubit_kernelP6float2iiiii_param_5
)
{
	.reg .pred 	%p<19>;
	.reg .b32 	%r<66>;
	.reg .b32 	%f<354>;
	.reg .b64 	%rd<30>;

	ld.param.u64 	%rd3, [_Z18three_qubit_kernelP6float2iiiii_param_0];
	ld.param.u32 	%r26, [_Z18three_qubit_kernelP6float2iiiii_param_1];
	ld.param.u32 	%r28, [_Z18three_qubit_kernelP6float2iiiii_param_3];
	ld.param.u32 	%r29, [_Z18three_qubit_kernelP6float2iiiii_param_4];
	cvta.to.global.u64 	%rd1, %rd3;
	cvt.rn.f32.s32 	%f97, %r26;
	mov.u32 	%r1, %ntid.x;
	shl.b32 	%r30, %r1, 3;
	cvt.rn.f32.u32 	%f98, %r30;
	div.rn.f32 	%f99, %f97, %f98;
	cvt.rpi.f32.f32 	%f100, %f99;
	cvt.rzi.s32.f32 	%r2, %f100;
	mov.b32 	%r31, 2;
	shl.b32 	%r3, %r31, %r28;
	shl.b32 	%r4, %r31, %r29;
	mov.u32 	%r64, %ctaid.x;
	setp.ge.s32 	%p2, %r64, %r2;
	@%p2 bra 	$L__BB0_29;
	ld.param.u32 	%r62, [_Z18three_qubit_kernelP6float2iiiii_param_3];
	ld.param.u32 	%r60, [_Z18three_qubit_kernelP6float2iiiii_param_2];
	shr.s32 	%r32, %r3, 31;
	shr.u32 	%r33, %r32, 30;
	add.s32 	%r34, %r3, %r33;
	shr.s32 	%r6, %r34, 2;
	shr.s32 	%r35, %r4, 31;
	shr.u32 	%r36, %r35, 29;
	add.s32 	%r37, %r4, %r36;
	shr.s32 	%r7, %r37, 3;
	mov.b32 	%r38, 1;
	shl.b32 	%r8, %r38, %r60;
	shl.b32 	%r9, %r38, %r62;
	shl.b32 	%r10, %r38, %r29;
	mov.u64 	%rd7, operator_matrix;
$L__BB0_2:
	ld.param.u32 	%r63, [_Z18three_qubit_kernelP6float2iiiii_param_3];
	ld.param.u32 	%r61, [_Z18three_qubit_kernelP6float2iiiii_param_2];
	mov.u32 	%r40, %tid.x;
	mad.lo.s32 	%r41, %r64, %r1, %r40;
	rem.s32 	%r42, %r41, %r6;
	mov.b32 	%r43, 2;
	shl.b32 	%r44, %r43, %r61;
	shr.s32 	%r45, %r44, 1;
	div.s32 	%r46, %r42, %r45;
	rem.s32 	%r47, %r41, %r45;
	mad.lo.s32 	%r48, %r46, %r44, %r47;
	div.s32 	%r49, %r41, %r7;
	mul.lo.s32 	%r50, %r49, %r7;
	sub.s32 	%r51, %r41, %r50;
	div.s32 	%r52, %r51, %r6;
	shl.b32 	%r53, %r43, %r63;
	mad.lo.s32 	%r54, %r52, %r53, %r48;
	shl.b32 	%r55, %r43, %r29;
	mad.lo.s32 	%r12, %r49, %r55, %r54;
	mov.b32 	%r65, 0;
	mov.pred 	%p18, -1;
	mov.f32 	%f330, 0f00000000;
	mov.f32 	%f331, %f330;
	mov.f32 	%f332, %f330;
	mov.f32 	%f333, %f330;
	mov.f32 	%f334, %f330;
	mov.f32 	%f335, %f330;
	mov.f32 	%f336, %f330;
	mov.f32 	%f337, %f330;
	mov.f32 	%f338, %f330;
	mov.f32 	%f339, %f330;
	mov.f32 	%f340, %f330;
	mov.f32 	%f341, %f330;
	mov.f32 	%f342, %f330;
	mov.f32 	%f343, %f330;
	mov.f32 	%f344, %f330;
	mov.f32 	%f345, %f330;
$L__BB0_3:
	mov.pred 	%p1, %p18;
	shl.b32 	%r56, %r65, %r29;
	add.s32 	%r14, %r56, %r12;
	setp.ge.s32 	%p4, %r14, %r26;
	mov.f32 	%f346, 0f00000000;
	mov.f32 	%f347, %f346;
	@%p4 bra 	$L__BB0_5;
	mul.wide.s32 	%rd4, %r14, 8;
	add.s64 	%rd5, %rd1, %rd4;
	ld.global.v2.f32 	{%f347, %f346}, [%rd5];
$L__BB0_5:
	shl.b32 	%r57, %r65, 2;
	mul.wide.u32 	%rd6, %r57, 8;
	add.s64 	%rd2, %rd7, %rd6;
	ld.const.v2.f32 	{%f104, %f105}, [%rd2];
	mul.f32 	%f106, %f347, %f104;
	mul.f32 	%f107, %f346, %f105;
	sub.f32 	%f108, %f106, %f107;
	mul.f32 	%f109, %f347, %f105;
	fma.rn.f32 	%f110, %f346, %f104, %f109;
	add.f32 	%f21, %f345, %f108;
	add.f32 	%f22, %f344, %f110;
	ld.const.v2.f32 	{%f111, %f112}, [%rd2+64];
	mul.f32 	%f113, %f347, %f111;
	mul.f32 	%f114, %f346, %f112;
	sub.f32 	%f115, %f113, %f114;
	mul.f32 	%f116, %f347, %f112;
	fma.rn.f32 	%f117, %f346, %f111, %f116;
	add.f32 	%f23, %f343, %f115;
	add.f32 	%f24, %f342, %f117;
	ld.const.v2.f32 	{%f118, %f119}, [%rd2+128];
	mul.f32 	%f120, %f347, %f118;
	mul.f32 	%f121, %f346, %f119;
	sub.f32 	%f122, %f120, %f121;
	mul.f32 	%f123, %f347, %f119;
	fma.rn.f32 	%f124, %f346, %f118, %f123;
	add.f32 	%f25, %f341, %f122;
	add.f32 	%f26, %f340, %f124;
	ld.const.v2.f32 	{%f125, %f126}, [%rd2+192];
	mul.f32 	%f127, %f347, %f125;
	mul.f32 	%f128, %f346, %f126;
	sub.f32 	%f129, %f127, %f128;
	mul.f32 	%f130, %f347, %f126;
	fma.rn.f32 	%f131, %f346, %f125, %f130;
	add.f32 	%f27, %f339, %f129;
	add.f32 	%f28, %f338, %f131;
	ld.const.v2.f32 	{%f132, %f133}, [%rd2+256];
	mul.f32 	%f134, %f347, %f132;
	mul.f32 	%f135, %f346, %f133;
	sub.f32 	%f136, %f134, %f135;
	mul.f32 	%f137, %f347, %f133;
	fma.rn.f32 	%f138, %f346, %f132, %f137;
	add.f32 	%f29, %f337, %f136;
	add.f32 	%f30, %f336, %f138;
	ld.const.v2.f32 	{%f139, %f140}, [%rd2+320];
	mul.f32 	%f141, %f347, %f139;
	mul.f32 	%f142, %f346, %f140;
	sub.f32 	%f143, %f141, %f142;
	mul.f32 	%f144, %f347, %f140;
	fma.rn.f32 	%f145, %f346, %f139, %f144;
	add.f32 	%f31, %f335, %f143;
	add.f32 	%f32, %f334, %f145;
	ld.const.v2.f32 	{%f146, %f147}, [%rd2+384];
	mul.f32 	%f148, %f347, %f146;
	mul.f32 	%f149, %f346, %f147;
	sub.f32 	%f150, %f148, %f149;
	mul.f32 	%f151, %f347, %f147;
	fma.rn.f32 	%f152, %f346, %f146, %f151;
	add.f32 	%f33, %f333, %f150;
	add.f32 	%f34, %f332, %f152;
	ld.const.v2.f32 	{%f153, %f154}, [%rd2+448];
	mul.f32 	%f155, %f347, %f153;
	mul.f32 	%f156, %f346, %f154;
	sub.f32 	%f157, %f155, %f156;
	mul.f32 	%f158, %f347, %f154;
	fma.rn.f32 	%f159, %f346, %f153, %f158;
	add.f32 	%f35, %f331, %f157;
	add.f32 	%f36, %f330, %f159;
	add.s32 	%r15, %r14, %r8;
	setp.ge.s32 	%p5, %r15, %r26;
	mov.f32 	%f348, 0f00000000;
	mov.f32 	%f349, %f348;
	@%p5 bra 	$L__BB0_7;
	mul.wide.s32 	%rd8, %r15, 8;
	add.s64 	%rd9, %rd1, %rd8;
	ld.global.v2.f32 	{%f349, %f348}, [%rd9];
$L__BB0_7:
	ld.const.v2.f32 	{%f161, %f162}, [%rd2+8];
	mul.f32 	%f163, %f349, %f161;
	mul.f32 	%f164, %f348, %f162;
	sub.f32 	%f165, %f163, %f164;
	mul.f32 	%f166, %f349, %f162;
	fma.rn.f32 	%f167, %f348, %f161, %f166;
	add.f32 	%f41, %f21, %f165;
	add.f32 	%f42, %f22, %f167;
	ld.const.v2.f32 	{%f168, %f169}, [%rd2+72];
	mul.f32 	%f170, %f349, %f168;
	mul.f32 	%f171, %f348, %f169;
	sub.f32 	%f172, %f170, %f171;
	mul.f32 	%f173, %f349, %f169;
	fma.rn.f32 	%f174, %f348, %f168, %f173;
	add.f32 	%f43, %f23, %f172;
	add.f32 	%f44, %f24, %f174;
	ld.const.v2.f32 	{%f175, %f176}, [%rd2+136];
	mul.f32 	%f177, %f349, %f175;
	mul.f32 	%f178, %f348, %f176;
	sub.f32 	%f179, %f177, %f178;
	mul.f32 	%f180, %f349, %f176;
	fma.rn.f32 	%f181, %f348, %f175, %f180;
	add.f32 	%f45, %f25, %f179;
	add.f32 	%f46, %f26, %f181;
	ld.const.v2.f32 	{%f182, %f183}, [%rd2+200];
	mul.f32 	%f184, %f349, %f182;
	mul.f32 	%f185, %f348, %f183;
	sub.f32 	%f186, %f184, %f185;
	mul.f32 	%f187, %f349, %f183;
	fma.rn.f32 	%f188, %f348, %f182, %f187;
	add.f32 	%f47, %f27, %f186;
	add.f32 	%f48, %f28, %f188;
	ld.const.v2.f32 	{%f189, %f190}, [%rd2+264];
	mul.f32 	%f191, %f349, %f189;
	mul.f32 	%f192, %f348, %f190;
	sub.f32 	%f193, %f191, %f192;
	mul.f32 	%f194, %f349, %f190;
	fma.rn.f32 	%f195, %f348, %f189, %f194;
	add.f32 	%f49, %f29, %f193;
	add.f32 	%f50, %f30, %f195;
	ld.const.v2.f32 	{%f196, %f197}, [%rd2+328];
	mul.f32 	%f198, %f349, %f196;
	mul.f32 	%f199, %f348, %f197;
	sub.f32 	%f200, %f198, %f199;
	mul.f32 	%f201, %f349, %f197;
	fma.rn.f32 	%f202, %f348, %f196, %f201;
	add.f32 	%f51, %f31, %f200;
	add.f32 	%f52, %f32, %f202;
	ld.const.v2.f32 	{%f203, %f204}, [%rd2+392];
	mul.f32 	%f205, %f349, %f203;
	mul.f32 	%f206, %f348, %f204;
	sub.f32 	%f207, %f205, %f206;
	mul.f32 	%f208, %f349, %f204;
	fma.rn.f32 	%f209, %f348, %f203, %f208;
	add.f32 	%f53, %f33, %f207;
	add.f32 	%f54, %f34, %f209;
	ld.const.v2.f32 	{%f210, %f211}, [%rd2+456];
	mul.f32 	%f212, %f349, %f210;
	mul.f32 	%f213, %f348, %f211;
	sub.f32 	%f214, %f212, %f213;
	mul.f32 	%f215, %f349, %f211;
	fma.rn.f32 	%f216, %f348, %f210, %f215;
	add.f32 	%f55, %f35, %f214;
	add.f32 	%f56, %f36, %f216;
	add.s32 	%r16, %r14, %r9;
	setp.ge.s32 	%p6, %r16, %r26;
	mov.f32 	%f350, 0f00000000;
	mov.f32 	%f351, %f350;
	@%p6 bra 	$L__BB0_9;
	mul.wide.s32 	%rd10, %r16, 8;
	add.s64 	%rd11, %rd1, %rd10;
	ld.global.v2.f32 	{%f351, %f350}, [%rd11];
$L__BB0_9:
	ld.const.v2.f32 	{%f218, %f219}, [%rd2+16];
	mul.f32 	%f220, %f351, %f218;
	mul.f32 	%f221, %f350, %f219;
	sub.f32 	%f222, %f220, %f221;
	mul.f32 	%f223, %f351, %f219;
	fma.rn.f32 	%f224, %f350, %f218, %f223;
	add.f32 	%f61, %f41, %f222;
	add.f32 	%f62, %f42, %f224;
	ld.const.v2.f32 	{%f225, %f226}, [%rd2+80];
	mul.f32 	%f227, %f351, %f225;
	mul.f32 	%f228, %f350, %f226;
	sub.f32 	%f229, %f227, %f228;
	mul.f32 	%f230, %f351, %f226;
	fma.rn.f32 	%f231, %f350, %f225, %f230;
	add.f32 	%f63, %f43, %f229;
	add.f32 	%f64, %f44, %f231;
	ld.const.v2.f32 	{%f232, %f233}, [%rd2+144];
	mul.f32 	%f234, %f351, %f232;
	mul.f32 	%f235, %f350, %f233;
	sub.f32 	%f236, %f234, %f235;
	mul.f32 	%f237, %f351, %f233;
	fma.rn.f32 	%f238, %f350, %f232, %f237;
	add.f32 	%f65, %f45, %f236;
	add.f32 	%f66, %f46, %f238;
	ld.const.v2.f32 	{%f239, %f240}, [%rd2+208];
	mul.f32 	%f241, %f351, %f239;
	mul.f32 	%f242, %f350, %f240;
	sub.f32 	%f243, %f241, %f242;
	mul.f32 	%f244, %f351, %f240;
	fma.rn.f32 	%f245, %f350, %f239, %f244;
	add.f32 	%f67, %f47, %f243;
	add.f32 	%f68, %f48, %f245;
	ld.const.v2.f32 	{%f246, %f247}, [%rd2+272];
	mul.f32 	%f248, %f351, %f246;
	mul.f32 	%f249, %f350, %f247;
	sub.f32 	%f250, %f248, %f249;
	mul.f32 	%f251, %f351, %f247;
	fma.rn.f32 	%f252, %f350, %f246, %f251;
	add.f32 	%f69, %f49, %f250;
	add.f32 	%f70, %f50, %f252;
	ld.const.v2.f32 	{%f253, %f254}, [%rd2+336];
	mul.f32 	%f255, %f351, %f253;
	mul.f32 	%f256, %f350, %f254;
	sub.f32 	%f257, %f255, %f256;
	mul.f32 	%f258, %f351, %f254;
	fma.rn.f32 	%f259, %f350, %f253, %f258;
	add.f32 	%f71, %f51, %f257;
	add.f32 	%f72, %f52, %f259;
	ld.const.v2.f32 	{%f260, %f261}, [%rd2+400];
	mul.f32 	%f262, %f351, %f260;
	mul.f32 	%f263, %f350, %f261;
	sub.f32 	%f264, %f262, %f263;
	mul.f32 	%f265, %f351, %f261;
	fma.rn.f32 	%f266, %f350, %f260, %f265;
	add.f32 	%f73, %f53, %f264;
	add.f32 	%f74, %f54, %f266;
	ld.const.v2.f32 	{%f267, %f268}, [%rd2+464];
	mul.f32 	%f269, %f351, %f267;
	mul.f32 	%f270, %f350, %f268;
	sub.f32 	%f271, %f269, %f270;
	mul.f32 	%f272, %f351, %f268;
	fma.rn.f32 	%f273, %f350, %f267, %f272;
	add.f32 	%f75, %f55, %f271;
	add.f32 	%f76, %f56, %f273;
	add.s32 	%r17, %r15, %r9;
	setp.ge.s32 	%p7, %r17, %r26;
	mov.f32 	%f352, 0f00000000;
	mov.f32 	%f353, %f352;
	@%p7 bra 	$L__BB0_11;
	mul.wide.s32 	%rd12, %r17, 8;
	add.s64 	%rd13, %rd1, %rd12;
	ld.global.v2.f32 	{%f353, %f352}, [%rd13];
$L__BB0_11:
	ld.const.v2.f32 	{%f274, %f275}, [%rd2+24];
	mul.f32 	%f276, %f353, %f274;
	mul.f32 	%f277, %f352, %f275;
	sub.f32 	%f278, %f276, %f277;
	mul.f32 	%f279, %f353, %f275;
	fma.rn.f32 	%f280, %f352, %f274, %f279;
	add.f32 	%f345, %f61, %f278;
	add.f32 	%f344, %f62, %f280;
	ld.const.v2.f32 	{%f281, %f282}, [%rd2+88];
	mul.f32 	%f283, %f353, %f281;
	mul.f32 	%f284, %f352, %f282;
	sub.f32 	%f285, %f283, %f284;
	mul.f32 	%f286, %f353, %f282;
	fma.rn.f32 	%f287, %f352, %f281, %f286;
	add.f32 	%f343, %f63, %f285;
	add.f32 	%f342, %f64, %f287;
	ld.const.v2.f32 	{%f288, %f289}, [%rd2+152];
	mul.f32 	%f290, %f353, %f288;
	mul.f32 	%f291, %f352, %f289;
	sub.f32 	%f292, %f290, %f291;
	mul.f32 	%f293, %f353, %f289;
	fma.rn.f32 	%f294, %f352, %f288, %f293;
	add.f32 	%f341, %f65, %f292;
	add.f32 	%f340, %f66, %f294;
	ld.const.v2.f32 	{%f295, %f296}, [%rd2+216];
	mul.f32 	%f297, %f353, %f295;
	mul.f32 	%f298, %f352, %f296;
	sub.f32 	%f299, %f297, %f298;
	mul.f32 	%f300, %f353, %f296;
	fma.rn.f32 	%f301, %f352, %f295, %f300;
	add.f32 	%f339, %f67, %f299;
	add.f32 	%f338, %f68, %f301;
	ld.const.v2.f32 	{%f302, %f303}, [%rd2+280];
	mul.f32 	%f304, %f353, %f302;
	mul.f32 	%f305, %f352, %f303;
	sub.f32 	%f306, %f304, %f305;
	mul.f32 	%f307, %f353, %f303;
	fma.rn.f32 	%f308, %f352, %f302, %f307;
	add.f32 	%f337, %f69, %f306;
	add.f32 	%f336, %f70, %f308;
	ld.const.v2.f32 	{%f309, %f310}, [%rd2+344];
	mul.f32 	%f311, %f353, %f309;
	mul.f32 	%f312, %f352, %f310;
	sub.f32 	%f313, %f311, %f312;
	mul.f32 	%f314, %f353, %f310;
	fma.rn.f32 	%f315, %f352, %f309, %f314;
	add.f32 	%f335, %f71, %f313;
	add.f32 	%f334, %f72, %f315;
	ld.const.v2.f32 	{%f316, %f317}, [%rd2+408];
	mul.f32 	%f318, %f353, %f316;
	mul.f32 	%f319, %f352, %f317;
	sub.f32 	%f320, %f318, %f319;
	mul.f32 	%f321, %f353, %f317;
	fma.rn.f32 	%f322, %f352, %f316, %f321;
	add.f32 	%f333, %f73, %f320;
	add.f32 	%f332, %f74, %f322;
	ld.const.v2.f32 	{%f323, %f324}, [%rd2+472];
	mul.f32 	%f325, %f353, %f323;
	mul.f32 	%f326, %f352, %f324;
	sub.f32 	%f327, %f325, %f326;
	mul.f32 	%f328, %f353, %f324;
	fma.rn.f32 	%f329, %f352, %f323, %f328;
	add.f32 	%f331, %f75, %f327;
	add.f32 	%f330, %f76, %f329;
	mov.b32 	%r65, 1;
	mov.pred 	%p18, 0;
	@%p1 bra 	$L__BB0_3;
	setp.ge.s32 	%p9, %r12, %r26;
	@%p9 bra 	$L__BB0_14;
	mul.wide.s32 	%rd14, %r12, 8;
	add.s64 	%rd15, %rd1, %rd14;
	st.global.v2.f32 	[%rd15], {%f345, %f344};
$L__BB0_14:
	add.s32 	%r18, %r12, %r8;
	setp.ge.s32 	%p10, %r18, %r26;
	@%p10 bra 	$L__BB0_16;
	mul.wide.s32 	%rd16, %r18, 8;
	add.s64 	%rd17, %rd1, %rd16;
	st.global.v2.f32 	[%rd17], {%f343, %f342};
$L__BB0_16:
	add.s32 	%r19, %r12, %r9;
	setp.ge.s32 	%p11, %r19, %r26;
	@%p11 bra 	$L__BB0_18;
	mul.wide.s32 	%rd18, %r19, 8;
	add.s64 	%rd19, %rd1, %rd18;
	st.global.v2.f32 	[%rd19], {%f341, %f340};
$L__BB0_18:
	add.s32 	%r20, %r18, %r9;
	setp.ge.s32 	%p12, %r20, %r26;
	@%p12 bra 	$L__BB0_20;
	mul.wide.s32 	%rd20, %r20, 8;
	add.s64 	%rd21, %rd1, %rd20;
	st.global.v2.f32 	[%rd21], {%f339, %f338};
$L__BB0_20:
	add.s32 	%r21, %r10, %r12;
	setp.ge.s32 	%p13, %r21, %r26;
	@%p13 bra 	$L__BB0_22;
	mul.wide.s32 	%rd22, %r21, 8;
	add.s64 	%rd23, %rd1, %rd22;
	st.global.v2.f32 	[%rd23], {%f337, %f336};
$L__BB0_22:
	add.s32 	%r22, %r18, %r10;
	setp.ge.s32 	%p14, %r22, %r26;
	@%p14 bra 	$L__BB0_24;
	mul.wide.s32 	%rd24, %r22, 8;
	add.s64 	%rd25, %rd1, %rd24;
	st.global.v2.f32 	[%rd25], {%f335, %f334};
$L__BB0_24:
	add.s32 	%r23, %r19, %r10;
	setp.ge.s32 	%p15, %r23, %r26;
	@%p15 bra 	$L__BB0_26;
	mul.wide.s32 	%rd26, %r23, 8;
	add.s64 	%rd27, %rd1, %rd26;
	st.global.v2.f32 	[%rd27], {%f333, %f332};
$L__BB0_26:
	add.s32 	%r24, %r22, %r9;
	setp.ge.s32 	%p16, %r24, %r26;
	@%p16 bra 	$L__BB0_28;
	mul.wide.s32 	%rd28, %r24, 8;
	add.s64 	%rd29, %rd1, %rd28;
	st.global.v2.f32 	[%rd29], {%f331, %f330};
$L__BB0_28:
	mov.u32 	%r59, %nctaid.x;
	add.s32 	%r64, %r64, %r59;
	setp.lt.s32 	%p17, %r64, %r2;
	@%p17 bra 	$L__BB0_2;
$L__BB0_29:
	ret;

}


// ===== COMPILED SASS (sm_100) =====

	.target	sm_100

	.elftype	@"ET_EXEC"


//--------------------- .note.nv.tkinfo           --------------------------
	.section	.note.nv.tkinfo,"",@"SHT_NOTE"
	.sectionflags	@"SHF_NOTE_NV_TKINFO"
	.tkinfo
        /*0018*/ 	.word	0x00000002
        /*0030*/ 	.string	""
        /*0030*/ 	.string	"ptxas"
        /*0030*/ 	.string	"Cuda compilation tools, release 13.0, V13.0.88"
        /*0030*/ 	.string	"Build cuda_13.0.r13.0/compiler.36424714_0"
        /*0030*/ 	.string	"-arch sm_100 -m 64 "



//--------------------- .note.nv.cuinfo           --------------------------
	.section	.note.nv.cuinfo,"",@"SHT_NOTE"
	.sectionflags	@"SHF_NOTE_NV_CUINFO"
        /*0018*/ 	.short	0x0002
        /*001a*/ 	.short	0x0064
        /*001c*/ 	.short	0x0082
	.zero		2


//--------------------- .nv.info                  --------------------------
	.section	.nv.info,"",@"SHT_CUDA_INFO"
	.align	4


	//----- nvinfo : EIATTR_REGCOUNT
	.align		4
        /*0000*/ 	.byte	0x04, 0x2f
        /*0002*/ 	.short	(.L_2 - .L_1)
	.align		4
.L_1:
        /*0004*/ 	.word	index@(_Z18three_qubit_kernelP6float2iiiii)
        /*0008*/ 	.word	0x00000020


	//----- nvinfo : EIATTR_FRAME_SIZE
	.align		4
.L_2:
        /*000c*/ 	.byte	0x04, 0x11
        /*000e*/ 	.short	(.L_4 - .L_3)
	.align		4
.L_3:
        /*0010*/ 	.word	index@($__internal_0_$__cuda_sm3x_div_rn_noftz_f32_slowpath)
        /*0014*/ 	.word	0x00000000


	//----- nvinfo : EIATTR_FRAME_SIZE
	.align		4
.L_4:
        /*0018*/ 	.byte	0x04, 0x11
        /*001a*/ 	.short	(.L_6 - .L_5)
	.align		4
.L_5:
        /*001c*/ 	.word	index@(_Z18three_qubit_kernelP6float2iiiii)
        /*0020*/ 	.word	0x00000000


	//----- nvinfo : EIATTR_MIN_STACK_SIZE
	.align		4
.L_6:
        /*0024*/ 	.byte	0x04, 0x12
        /*0026*/ 	.short	(.L_8 - .L_7)
	.align		4
.L_7:
        /*0028*/ 	.word	index@(_Z18three_qubit_kernelP6float2iiiii)
        /*002c*/ 	.word	0x00000000
.L_8:


//--------------------- .nv.compat                --------------------------
	.section	.nv.compat,"",@"SHT_CUDA_COMPAT_INFO"
	.align	4
        /*0000*/ 	.byte	0x02, 0x09, 0x00, 0x00, 0x02, 0x02, 0x01, 0x00, 0x02, 0x05, 0x05, 0x00, 0x03, 0x07, 0x01, 0x01
        /*0010*/ 	.byte	0x02, 0x03, 0x00, 0x00, 0x02, 0x06, 0x01, 0x00, 0x04, 0x0b, 0x08, 0x00, 0x01, 0x00, 0x00, 0x00
        /*0020*/ 	.byte	0x00, 0x00, 0x00, 0x00


//--------------------- .nv.info._Z18three_qubit_kernelP6float2iiiii --------------------------
	.section	.nv.info._Z18three_qubit_kernelP6float2iiiii,"",@"SHT_CUDA_INFO"
	.sectionflags	@""
	.align	4


	//----- nvinfo : EIATTR_CUDA_API_VERSION
	.align		4
        /*0000*/ 	.byte	0x04, 0x37
        /*0002*/ 	.short	(.L_10 - .L_9)
.L_9:
        /*0004*/ 	.word	0x00000082


	//----- nvinfo : EIATTR_KPARAM_INFO
	.align		4
.L_10:
        /*0008*/ 	.byte	0x04, 0x17
        /*000a*/ 	.short	(.L_12 - .L_11)
.L_11:
        /*000c*/ 	.word	0x00000000
        /*0010*/ 	.short	0x0005
        /*0012*/ 	.short	0x0018
        /*0014*/ 	.byte	0x00, 0xf0, 0x11, 0x00


	//----- nvinfo : EIATTR_KPARAM_INFO
	.align		4
.L_12:
        /*0018*/ 	.byte	0x04, 0x17
        /*001a*/ 	.short	(.L_14 - .L_13)
.L_13:
        /*001c*/ 	.word	0x00000000
        /*0020*/ 	.short	0x0004
        /*0022*/ 	.short	0x0014
        /*0024*/ 	.byte	0x00, 0xf0, 0x11, 0x00


	//----- nvinfo : EIATTR_KPARAM_INFO
	.align		4
.L_14:
        /*0028*/ 	.byte	0x04, 0x17
        /*002a*/ 	.short	(.L_16 - .L_15)
.L_15:
        /*002c*/ 	.word	0x00000000
        /*0030*/ 	.short	0x0003
        /*0032*/ 	.short	0x0010
        /*0034*/ 	.byte	0x00, 0xf0, 0x11, 0x00


	//----- nvinfo : EIATTR_KPARAM_INFO
	.align		4
.L_16:
        /*0038*/ 	.byte	0x04, 0x17
        /*003a*/ 	.short	(.L_18 - .L_17)
.L_17:
        /*003c*/ 	.word	0x00000000
        /*0040*/ 	.short	0x0002
        /*0042*/ 	.short	0x000c
        /*0044*/ 	.byte	0x00, 0xf0, 0x11, 0x00


	//----- nvinfo : EIATTR_KPARAM_INFO
	.align		4
.L_18:
        /*0048*/ 	.byte	0x04, 0x17
        /*004a*/ 	.short	(.L_20 - .L_19)
.L_19:
        /*004c*/ 	.word	0x00000000
        /*0050*/ 	.short	0x0001
        /*0052*/ 	.short	0x0008
        /*0054*/ 	.byte	0x00, 0xf0, 0x11, 0x00


	//----- nvinfo : EIATTR_KPARAM_INFO
	.align		4
.L_20:
        /*0058*/ 	.byte	0x04, 0x17
        /*005a*/ 	.short	(.L_22 - .L_21)
.L_21:
        /*005c*/ 	.word	0x00000000
        /*0060*/ 	.short	0x0000
        /*0062*/ 	.short	0x0000
        /*0064*/ 	.byte	0x00, 0xf5, 0x21, 0x00


	//----- nvinfo : EIATTR_SPARSE_MMA_MASK
	.align		4
.L_22:
        /*0068*/ 	.byte	0x03, 0x50
        /*006a*/ 	.short	0x0000


	//----- nvinfo : EIATTR_MAXREG_COUNT
	.align		4
        /*006c*/ 	.byte	0x03, 0x1b
        /*006e*/ 	.short	0x00ff


	//----- nvinfo : EIATTR_MERCURY_ISA_VERSION
	.align		4
        /*0070*/ 	.byte	0x03, 0x5f
        /*0072*/ 	.short	0x0101


	//----- nvinfo : EIATTR_VRC_CTA_INIT_COUNT
	.align		4
        /*0074*/ 	.byte	0x02, 0x4a
	.zero		1
	.zero		1


	//----- nvinfo : EIATTR_EXIT_INSTR_OFFSETS
	.align		4
        /*0078*/ 	.byte	0x04, 0x1c
        /*007a*/ 	.short	(.L_24 - .L_23)


	//   ....[0]....
.L_23:
        /*007c*/ 	.word	0x00000140


	//   ....[1]....
        /*0080*/ 	.word	0x00001c80


	//----- nvinfo : EIATTR_CRS_STACK_SIZE
	.align		4
.L_24:
        /*0084*/ 	.byte	0x04, 0x1e
        /*0086*/ 	.short	(.L_26 - .L_25)
.L_25:
        /*0088*/ 	.word	0x00000000


	//----- nvinfo : EIATTR_CBANK_PARAM_SIZE
	.align		4
.L_26:
        /*008c*/ 	.byte	0x03, 0x19
        /*008e*/ 	.short	0x001c


	//----- nvinfo : EIATTR_PARAM_CBANK
	.align		4
        /*0090*/ 	.byte	0x04, 0x0a
        /*0092*/ 	.short	(.L_28 - .L_27)
	.align		4
.L_27:
        /*0094*/ 	.word	index@(.nv.constant0._Z18three_qubit_kernelP6float2iiiii)
        /*0098*/ 	.short	0x0380
        /*009a*/ 	.short	0x001c


	//----- nvinfo : EIATTR_SW_WAR
	.align		4
.L_28:
        /*009c*/ 	.byte	0x04, 0x36
        /*009e*/ 	.short	(.L_30 - .L_29)
.L_29:
        /*00a0*/ 	.word	0x00000008
.L_30:


//--------------------- .nv.callgraph             --------------------------
	.section	.nv.callgraph,"",@"SHT_CUDA_CALLGRAPH"
	.align	4
	.sectionentsize	8
	.align		4
        /*0000*/ 	.word	0x00000000
	.align		4
        /*0004*/ 	.word	0xffffffff
	.align		4
        /*0008*/ 	.word	0x00000000
	.align		4
        /*000c*/ 	.word	0xfffffffe
	.align		4
        /*0010*/ 	.word	0x00000000
	.align		4
        /*0014*/ 	.word	0xfffffffd
	.align		4
        /*0018*/ 	.word	0x00000000
	.align		4
        /*001c*/ 	.word	0xfffffffc


//--------------------- .nv.constant3             --------------------------
	.section	.nv.constant3,"a",@progbits
	.align	8
.nv.constant3:
	.type		operator_matrix,@object
	.size		operator_matrix,(.L_0 - operator_matrix)
operator_matrix:
	.zero		512
.L_0:


//--------------------- .text._Z18three_qubit_kernelP6float2iiiii --------------------------
	.section	.text._Z18three_qubit_kernelP6float2iiiii,"ax",@progbits
	.align	128
        .global         _Z18three_qubit_kernelP6float2iiiii
        .type           _Z18three_qubit_kernelP6float2iiiii,@function
        .size           _Z18three_qubit_kernelP6float2iiiii,(.L_x_12 - _Z18three_qubit_kernelP6float2iiiii)
        .other          _Z18three_qubit_kernelP6float2iiiii,@"STO_CUDA_ENTRY STV_DEFAULT"
_Z18three_qubit_kernelP6float2iiiii:
.text._Z18three_qubit_kernelP6float2iiiii:
[----:B------:R-:W-:Y:S01]  /*0000*/  LDC R1, c[0x0][0x37c] ;  /* 0x0000df00ff017b82 */ /* 0x000fe20000000800 */
[----:B------:R-:W0:Y:S02]  /*0010*/  LDCU UR5, c[0x0][0x360] ;  /* 0x00006c00ff0577ac */ /* 0x000e240008000800 */
[----:B0-----:R-:W-:-:S06]  /*0020*/  USHF.L.U32 UR4, UR5, 0x3, URZ ;  /* 0x0000000305047899 */ /* 0x001fcc00080006ff */
[----:B------:R-:W-:-:S04]  /*0030*/  I2FP.F32.U32 R3, UR4 ;  /* 0x0000000400037c45 */ /* 0x000fc80008201000 */
[----:B------:R-:W0:Y:S01]  /*0040*/  MUFU.RCP R2, R3 ;  /* 0x0000000300027308 */ /* 0x000e220000001000 */
[----:B------:R-:W1:Y:S01]  /*0050*/  LDCU UR4, c[0x0][0x388] ;  /* 0x00007100ff0477ac */ /* 0x000e620008000800 */
[----:B0-----:R-:W-:Y:S01]  /*0060*/  FFMA R5, -R3, R2, 1 ;  /* 0x3f80000003057423 */ /* 0x001fe20000000102 */
[----:B-1----:R-:W-:-:S03]  /*0070*/  I2FP.F32.S32 R0, UR4 ;  /* 0x0000000400007c45 */ /* 0x002fc60008201400 */
[----:B------:R-:W-:Y:S02]  /*0080*/  FFMA R5, R2, R5, R2 ;  /* 0x0000000502057223 */ /* 0x000fe40000000002 */
[----:B------:R-:W0:Y:S02]  /*0090*/  FCHK P0, R0, R3 ;  /* 0x0000000300007302 */ /* 0x000e240000000000 */
[----:B------:R-:W-:-:S04]  /*00a0*/  FFMA R2, R0, R5, RZ ;  /* 0x0000000500027223 */ /* 0x000fc800000000ff */
[----:B------:R-:W-:-:S04]  /*00b0*/  FFMA R4, -R3, R2, R0 ;  /* 0x0000000203047223 */ /* 0x000fc80000000100 */
[----:B------:R-:W-:Y:S01]  /*00c0*/  FFMA R2, R5, R4, R2 ;  /* 0x0000000405027223 */ /* 0x000fe20000000002 */
[----:B0-----:R-:W-:Y:S06]  /*00d0*/  @!P0 BRA `(.L_x_0) ;  /* 0x00000000000c8947 */ /* 0x001fec0003800000 */
[----:B------:R-:W-:-:S07]  /*00e0*/  MOV R2, 0x100 ;  /* 0x0000010000027802 */ /* 0x000fce0000000f00 */
[----:B------:R-:W-:Y:S05]  /*00f0*/  CALL.REL.NOINC `($__internal_0_$__cuda_sm3x_div_rn_noftz_f32_slowpath) ;  /* 0x0000001800e47944 */ /* 0x000fea0003c00000 */
[----:B------:R-:W-:-:S07]  /*0100*/  MOV R2, R0 ;  /* 0x0000000000027202 */ /* 0x000fce0000000f00 */
.L_x_0:
[----:B------:R-:W0:Y:S01]  /*0110*/  S2UR UR8, SR_CTAID.X ;  /* 0x00000000000879c3 */ /* 0x000e220000002500 */
[----:B------:R-:W0:Y:S02]  /*0120*/  F2I.CEIL.NTZ R0, R2 ;  /* 0x0000000200007305 */ /* 0x000e24000020b100 */
[----:B0-----:R-:W-:-:S13]  /*0130*/  ISETP.LE.AND P0, PT, R0, UR8, PT ;  /* 0x0000000800007c0c */ /* 0x001fda000bf03270 */
[----:B------:R-:W-:Y:S05]  /*0140*/  @P0 EXIT ;  /* 0x000000000000094d */ /* 0x000fea0003800000 */
[----:B------:R-:W0:Y:S01]  /*0150*/  LDCU.64 UR6, c[0x0][0x390] ;  /* 0x00007200ff0677ac */ /* 0x000e220008000a00 */
[----:B------:R-:W-:Y:S01]  /*0160*/  HFMA2 R3, -RZ, RZ, 0, 1.1920928955078125e-07 ;  /* 0x00000002ff037431 */ /* 0x000fe200000001ff */
[----:B------:R-:W1:Y:S01]  /*0170*/  LDCU UR4, c[0x0][0x38c] ;  /* 0x00007180ff0477ac */ /* 0x000e620008000800 */
[----:B------:R-:W-:Y:S01]  /*0180*/  UMOV UR9, 0x1 ;  /* 0x0000000100097882 */ /* 0x000fe20000000000 */
[----:B------:R-:W2:Y:S02]  /*0190*/  LDCU.64 UR12, c[0x0][0x358] ;  /* 0x00006b00ff0c77ac */ /* 0x000ea40008000a00 */
[C---:B0-----:R-:W-:Y:S01]  /*01a0*/  SHF.L.U32 R2, R3.reuse, UR6, RZ ;  /* 0x0000000603027c19 */ /* 0x041fe200080006ff */
[----:B------:R-:W-:Y:S01]  /*01b0*/  USHF.L.U32 UR5, UR9, UR6, URZ ;  /* 0x0000000609057299 */ /* 0x000fe200080006ff */
[----:B------:R-:W-:Y:S01]  /*01c0*/  SHF.L.U32 R3, R3, UR7, RZ ;  /* 0x0000000703037c19 */ /* 0x000fe200080006ff */
[----:B------:R-:W-:Y:S01]  /*01d0*/  USHF.L.U32 UR6, UR9, UR7, URZ ;  /* 0x0000000709067299 */ /* 0x000fe200080006ff */
[----:B------:R-:W-:Y:S01]  /*01e0*/  SHF.R.S32.HI R5, RZ, 0x1f, R2 ;  /* 0x0000001fff057819 */ /* 0x000fe20000011402 */
[----:B-1----:R-:W-:Y:S01]  /*01f0*/  USHF.L.U32 UR7, UR9, UR4, URZ ;  /* 0x0000000409077299 */ /* 0x002fe200080006ff */
[----:B------:R-:W-:-:S02]  /*0200*/  SHF.R.S32.HI R4, RZ, 0x1f, R3 ;  /* 0x0000001fff047819 */ /* 0x000fc40000011403 */
[----:B------:R-:W-:Y:S02]  /*0210*/  LEA.HI R2, R5, R2, RZ, 0x2 ;  /* 0x0000000205027211 */ /* 0x000fe400078f10ff */
[----:B------:R-:W-:Y:S02]  /*0220*/  LEA.HI R3, R4, R3, RZ, 0x3 ;  /* 0x0000000304037211 */ /* 0x000fe400078f18ff */
[----:B------:R-:W-:Y:S02]  /*0230*/  SHF.R.S32.HI R2, RZ, 0x2, R2 ;  /* 0x00000002ff027819 */ /* 0x000fe40000011402 */
[----:B--2---:R-:W-:-:S07]  /*0240*/  SHF.R.S32.HI R3, RZ, 0x3, R3 ;  /* 0x00000003ff037819 */ /* 0x004fce0000011403 */
.L_x_2:
[----:B-1----:R-:W-:Y:S01]  /*0250*/  IABS R12, R3 ;  /* 0x00000003000c7213 */ /* 0x002fe20000000000 */
[----:B------:R-:W0:Y:S01]  /*0260*/  S2R R16, SR_TID.X ;  /* 0x0000000000107919 */ /* 0x000e220000002100 */
[-C--:B------:R-:W-:Y:S01]  /*0270*/  IABS R6, R2.reuse ;  /* 0x0000000200067213 */ /* 0x080fe20000000000 */
[----:B------:R-:W0:Y:S01]  /*0280*/  LDC R13, c[0x0][0x360] ;  /* 0x0000d800ff0d7b82 */ /* 0x000e220000000800 */
[----:B------:R-:W1:Y:S01]  /*0290*/  I2F.RP R9, R12 ;  /* 0x0000000c00097306 */ /* 0x000e620000209400 */
[----:B------:R-:W2:Y:S01]  /*02a0*/  LDCU UR4, c[0x0][0x38c] ;  /* 0x00007180ff0477ac */ /* 0x000ea20008000800 */
[----:B------:R-:W-:Y:S02]  /*02b0*/  MOV R8, 0x2 ;  /* 0x0000000200087802 */ /* 0x000fe40000000f00 */
[----:B------:R-:W-:Y:S01]  /*02c0*/  IABS R19, R2 ;  /* 0x0000000200137213 */ /* 0x000fe20000000000 */
[----:B------:R-:W-:Y:S01]  /*02d0*/  UPLOP3.LUT UP0, UPT, UPT, UPT, UPT, 0x80, 0x8 ;  /* 0x000000000008789c */ /* 0x000fe20003f0f070 */
[----:B------:R-:W3:Y:S02]  /*02e0*/  LDCU UR9, c[0x0][0x388] ;  /* 0x00007100ff0977ac */ /* 0x000ee40008000800 */
[----:B------:R-:W4:Y:S01]  /*02f0*/  I2F.RP R7, R6 ;  /* 0x0000000600077306 */ /* 0x000f220000209400 */
[----:B------:R-:W0:Y:S07]  /*0300*/  LDCU UR14, c[0x0][0x394] ;  /* 0x00007280ff0e77ac */ /* 0x000e2e0008000800 */
[----:B-1----:R-:W1:Y:S08]  /*0310*/  MUFU.RCP R9, R9 ;  /* 0x0000000900097308 */ /* 0x002e700000001000 */
[----:B----4-:R-:W4:Y:S01]  /*0320*/  MUFU.RCP R7, R7 ;  /* 0x0000000700077308 */ /* 0x010f220000001000 */
[----:B0-----:R-:W-:Y:S01]  /*0330*/  IMAD R16, R13, UR8, R16 ;  /* 0x000000080d107c24 */ /* 0x001fe2000f8e0210 */
[----:B-1----:R-:W-:-:S02]  /*0340*/  IADD3 R10, PT, PT, R9, 0xffffffe, RZ ;  /* 0x0ffffffe090a7810 */ /* 0x002fc40007ffe0ff */
[----:B--2---:R-:W-:Y:S01]  /*0350*/  SHF.L.U32 R9, R8, UR4, RZ ;  /* 0x0000000408097c19 */ /* 0x004fe200080006ff */
[----:B------:R-:W-:-:S03]  /*0360*/  UMOV UR4, URZ ;  /* 0x000000ff00047c82 */ /* 0x000fc60008000000 */
[----:B------:R0:W1:Y:S01]  /*0370*/  F2I.FTZ.U32.TRUNC.NTZ R11, R10 ;  /* 0x0000000a000b7305 */ /* 0x000062000021f000 */
[----:B----4-:R-:W-:Y:S02]  /*0380*/  IADD3 R4, PT, PT, R7, 0xffffffe, RZ ;  /* 0x0ffffffe07047810 */ /* 0x010fe40007ffe0ff */
[----:B------:R-:W-:-:S05]  /*0390*/  SHF.R.S32.HI R7, RZ, 0x1, R9 ;  /* 0x00000001ff077819 */ /* 0x000fca0000011409 */
[----:B------:R2:W4:Y:S01]  /*03a0*/  F2I.FTZ.U32.TRUNC.NTZ R5, R4 ;  /* 0x0000000400057305 */ /* 0x000522000021f000 */
[----:B0-----:R-:W-:Y:S02]  /*03b0*/  MOV R10, RZ ;  /* 0x000000ff000a7202 */ /* 0x001fe40000000f00 */
[----:B-1----:R-:W-:Y:S02]  /*03c0*/  IADD3 R15, PT, PT, RZ, -R11, RZ ;  /* 0x8000000bff0f7210 */ /* 0x002fe40007ffe0ff */
[----:B--2---:R-:W-:-:S03]  /*03d0*/  MOV R4, RZ ;  /* 0x000000ff00047202 */ /* 0x004fc60000000f00 */
[----:B------:R-:W-:Y:S01]  /*03e0*/  IMAD R13, R15, R12, RZ ;  /* 0x0000000c0f0d7224 */ /* 0x000fe200078e02ff */
[----:B------:R-:W-:-:S03]  /*03f0*/  IABS R15, R3 ;  /* 0x00000003000f7213 */ /* 0x000fc60000000000 */
[----:B------:R-:W-:Y:S01]  /*0400*/  IMAD.HI.U32 R14, R11, R13, R10 ;  /* 0x0000000d0b0e7227 */ /* 0x000fe200078e000a */
[----:B----4-:R-:W-:Y:S02]  /*0410*/  IADD3 R13, PT, PT, RZ, -R5, RZ ;  /* 0x80000005ff0d7210 */ /* 0x010fe40007ffe0ff */
[----:B------:R-:W-:Y:S02]  /*0420*/  IABS R10, R7 ;  /* 0x00000007000a7213 */ /* 0x000fe40000000000 */
[----:B------:R-:W-:Y:S01]  /*0430*/  IABS R11, R16 ;  /* 0x00000010000b7213 */ /* 0x000fe20000000000 */
[----:B------:R-:W-:Y:S01]  /*0440*/  IMAD R13, R13, R6, RZ ;  /* 0x000000060d0d7224 */ /* 0x000fe200078e02ff */
[----:B------:R-:W-:Y:S02]  /*0450*/  IADD3 R17, PT, PT, RZ, -R15, RZ ;  /* 0x8000000fff117210 */ /* 0x000fe40007ffe0ff */
[----:B------:R-:W0:Y:S01]  /*0460*/  I2F.RP R15, R10 ;  /* 0x0000000a000f7306 */ /* 0x000e220000209400 */
[----:B------:R-:W-:Y:S01]  /*0470*/  IMAD.HI.U32 R20, R14, R11, RZ ;  /* 0x0000000b0e147227 */ /* 0x000fe200078e00ff */
[----:B------:R-:W-:-:S03]  /*0480*/  IADD3 R14, PT, PT, RZ, -R19, RZ ;  /* 0x80000013ff0e7210 */ /* 0x000fc60007ffe0ff */
[----:B------:R-:W-:-:S04]  /*0490*/  IMAD.HI.U32 R18, R5, R13, R4 ;  /* 0x0000000d05127227 */ /* 0x000fc800078e0004 */
[----:B------:R-:W-:Y:S02]  /*04a0*/  IMAD R5, R20, R17, R11 ;  /* 0x0000001114057224 */ /* 0x000fe400078e020b */
[----:B------:R-:W-:-:S03]  /*04b0*/  IMAD.HI.U32 R4, R18, R11, RZ ;  /* 0x0000000b12047227 */ /* 0x000fc600078e00ff */
[----:B------:R-:W-:Y:S01]  /*04c0*/  ISETP.GT.U32.AND P3, PT, R12, R5, PT ;  /* 0x000000050c00720c */ /* 0x000fe20003f64070 */
[----:B------:R-:W-:Y:S01]  /*04d0*/  IMAD R13, R4, R14, R11 ;  /* 0x0000000e040d7224 */ /* 0x000fe200078e020b */
[----:B0-----:R-:W0:Y:S04]  /*04e0*/  MUFU.RCP R15, R15 ;  /* 0x0000000f000f7308 */ /* 0x001e280000001000 */
[----:B------:R-:W-:-:S07]  /*04f0*/  ISETP.GT.U32.AND P1, PT, R6, R13, PT ;  /* 0x0000000d0600720c */ /* 0x000fce0003f24070 */
[-C--:B------:R-:W-:Y:S02]  /*0500*/  @!P3 IADD3 R5, PT, PT, R5, -R12.reuse, RZ ;  /* 0x8000000c0505b210 */ /* 0x080fe40007ffe0ff */
[----:B------:R-:W-:Y:S02]  /*0510*/  @!P3 IADD3 R20, PT, PT, R20, 0x1, RZ ;  /* 0x000000011414b810 */ /* 0x000fe40007ffe0ff */
[----:B------:R-:W-:Y:S02]  /*0520*/  ISETP.GE.U32.AND P0, PT, R5, R12, PT ;  /* 0x0000000c0500720c */ /* 0x000fe40003f06070 */
[----:B------:R-:W-:Y:S02]  /*0530*/  LOP3.LUT R5, R16, R3, RZ, 0x3c, !PT ;  /* 0x0000000310057212 */ /* 0x000fe400078e3cff */
[----:B0-----:R-:W-:Y:S02]  /*0540*/  IADD3 R4, PT, PT, R15, 0xffffffe, RZ ;  /* 0x0ffffffe0f047810 */ /* 0x001fe40007ffe0ff */
[----:B------:R-:W-:-:S02]  /*0550*/  @!P1 IADD3 R13, PT, PT, R13, -R6, RZ ;  /* 0x800000060d0d9210 */ /* 0x000fc40007ffe0ff */
[----:B------:R-:W-:Y:S02]  /*0560*/  ISETP.GE.AND P4, PT, R5, RZ, PT ;  /* 0x000000ff0500720c */ /* 0x000fe40003f86270 */
[----:B------:R0:W1:Y:S01]  /*0570*/  F2I.FTZ.U32.TRUNC.NTZ R5, R4 ;  /* 0x0000000400057305 */ /* 0x000062000021f000 */
[----:B------:R-:W-:Y:S02]  /*0580*/  ISETP.GT.U32.AND P2, PT, R6, R13, PT ;  /* 0x0000000d0600720c */ /* 0x000fe40003f44070 */
[----:B------:R-:W-:Y:S02]  /*0590*/  ISETP.NE.AND P1, PT, R3, RZ, PT ;  /* 0x000000ff0300720c */ /* 0x000fe40003f25270 */
[----:B------:R-:W-:Y:S02]  /*05a0*/  @P0 IADD3 R20, PT, PT, R20, 0x1, RZ ;  /* 0x0000000114140810 */ /* 0x000fe40007ffe0ff */
[----:B------:R-:W-:Y:S02]  /*05b0*/  ISETP.GE.AND P3, PT, R16, RZ, PT ;  /* 0x000000ff1000720c */ /* 0x000fe40003f66270 */
[----:B------:R-:W-:-:S02]  /*05c0*/  MOV R12, R20 ;  /* 0x00000014000c7202 */ /* 0x000fc40000000f00 */
[----:B0-----:R-:W-:Y:S02]  /*05d0*/  MOV R4, RZ ;  /* 0x000000ff00047202 */ /* 0x001fe40000000f00 */
[----:B------:R-:W-:Y:S02]  /*05e0*/  @!P4 IADD3 R12, PT, PT, -R12, RZ, RZ ;  /* 0x000000ff0c0cc210 */ /* 0x000fe40007ffe1ff */
[----:B------:R-:W-:Y:S02]  /*05f0*/  @!P2 IADD3 R13, PT, PT, R13, -R6, RZ ;  /* 0x800000060d0da210 */ /* 0x000fe40007ffe0ff */
[----:B-1----:R-:W-:Y:S02]  /*0600*/  IADD3 R17, PT, PT, RZ, -R5, RZ ;  /* 0x80000005ff117210 */ /* 0x002fe40007ffe0ff */
[----:B------:R-:W-:Y:S02]  /*0610*/  @!P1 LOP3.LUT R12, RZ, R3, RZ, 0x33, !PT ;  /* 0x00000003ff0c9212 */ /* 0x000fe400078e33ff */
[----:B------:R-:W-:Y:S01]  /*0620*/  MOV R20, R13 ;  /* 0x0000000d00147202 */ /* 0x000fe20000000f00 */
[----:B------:R-:W-:Y:S01]  /*0630*/  IMAD R17, R17, R10, RZ ;  /* 0x0000000a11117224 */ /* 0x000fe200078e02ff */
[----:B------:R-:W-:-:S02]  /*0640*/  IADD3 R15, PT, PT, -R12, RZ, RZ ;  /* 0x000000ff0c0f7210 */ /* 0x000fc40007ffe1ff */
[----:B------:R-:W-:Y:S01]  /*0650*/  ISETP.NE.AND P0, PT, R2, RZ, PT ;  /* 0x000000ff0200720c */ /* 0x000fe20003f05270 */
[----:B------:R-:W-:Y:S01]  /*0660*/  IMAD.HI.U32 R4, R5, R17, R4 ;  /* 0x0000001105047227 */ /* 0x000fe200078e0004 */
[----:B------:R-:W-:Y:S02]  /*0670*/  LOP3.LUT R13, RZ, R2, RZ, 0x33, !PT ;  /* 0x00000002ff0d7212 */ /* 0x000fe400078e33ff */
[----:B------:R-:W-:Y:S01]  /*0680*/  @!P3 IADD3 R20, PT, PT, -R20, RZ, RZ ;  /* 0x000000ff1414b210 */ /* 0x000fe20007ffe1ff */
[----:B------:R-:W-:Y:S01]  /*0690*/  IMAD R15, R3, R15, R16 ;  /* 0x0000000f030f7224 */ /* 0x000fe200078e0210 */
[----:B------:R-:W-:Y:S01]  /*06a0*/  IABS R16, R7 ;  /* 0x0000000700107213 */ /* 0x000fe20000000000 */
[----:B------:R-:W-:Y:S01]  /*06b0*/  IMAD.HI.U32 R22, R4, R11, RZ ;  /* 0x0000000b04167227 */ /* 0x000fe200078e00ff */
[----:B------:R-:W-:Y:S02]  /*06c0*/  SEL R20, R13, R20, !P0 ;  /* 0x000000140d147207 */ /* 0x000fe40004000000 */
[----:B------:R-:W-:-:S02]  /*06d0*/  IADD3 R19, PT, PT, RZ, -R16, RZ ;  /* 0x80000010ff137210 */ /* 0x000fc40007ffe0ff */
[----:B------:R-:W-:Y:S02]  /*06e0*/  IABS R5, R20 ;  /* 0x0000001400057213 */ /* 0x000fe40000000000 */
[----:B------:R-:W-:Y:S01]  /*06f0*/  IABS R21, R15 ;  /* 0x0000000f00157213 */ /* 0x000fe20000000000 */
[----:B------:R-:W-:Y:S01]  /*0700*/  IMAD R11, R22, R19, R11 ;  /* 0x00000013160b7224 */ /* 0x000fe200078e020b */
[----:B------:R-:W-:Y:S01]  /*0710*/  LOP3.LUT R20, R20, R7, RZ, 0x3c, !PT ;  /* 0x0000000714147212 */ /* 0x000fe200078e3cff */
[----:B------:R-:W-:Y:S01]  /*0720*/  IMAD.HI.U32 R16, R4, R5, RZ ;  /* 0x0000000504107227 */ /* 0x000fe200078e00ff */
[----:B------:R-:W-:Y:S02]  /*0730*/  LOP3.LUT R15, R15, R2, RZ, 0x3c, !PT ;  /* 0x000000020f0f7212 */ /* 0x000fe400078e3cff */
[----:B------:R-:W-:Y:S02]  /*0740*/  CS2R R22, SRZ ;  /* 0x0000000000167805 */ /* 0x000fe4000001ff00 */
[----:B------:R-:W-:Y:S01]  /*0750*/  ISETP.GT.U32.AND P1, PT, R10, R11, PT ;  /* 0x0000000b0a00720c */ /* 0x000fe20003f24070 */
[----:B------:R-:W-:-:S02]  /*0760*/  IMAD R5, R16, R19, R5 ;  /* 0x0000001310057224 */ /* 0x000fc400078e0205 */
[----:B------:R-:W-:-:S03]  /*0770*/  IMAD.HI.U32 R17, R18, R21, RZ ;  /* 0x0000001512117227 */ /* 0x000fc600078e00ff */
[----:B------:R-:W-:Y:S01]  /*0780*/  ISETP.GT.U32.AND P2, PT, R10, R5, PT ;  /* 0x000000050a00720c */ /* 0x000fe20003f44070 */
[----:B------:R-:W-:-:S05]  /*0790*/  IMAD R19, R17, R14, R21 ;  /* 0x0000000e11137224 */ /* 0x000fca00078e0215 */
[----:B------:R-:W-:Y:S02]  /*07a0*/  ISETP.GT.U32.AND P5, PT, R6, R19, PT ;  /* 0x000000130600720c */ /* 0x000fe40003fa4070 */
[----:B------:R-:W-:-:S04]  /*07b0*/  @!P1 IADD3 R11, PT, PT, R11, -R10, RZ ;  /* 0x8000000a0b0b9210 */ /* 0x000fc80007ffe0ff */
[----:B------:R-:W-:Y:S02]  /*07c0*/  ISETP.GT.U32.AND P6, PT, R10, R11, PT ;  /* 0x0000000b0a00720c */ /* 0x000fe40003fc4070 */
[-C--:B------:R-:W-:Y:S02]  /*07d0*/  @!P2 IADD3 R5, PT, PT, R5, -R10.reuse, RZ ;  /* 0x8000000a0505a210 */ /* 0x080fe40007ffe0ff */
[----:B------:R-:W-:Y:S02]  /*07e0*/  @!P2 IADD3 R16, PT, PT, R16, 0x1, RZ ;  /* 0x000000011010a810 */ /* 0x000fe40007ffe0ff */
[----:B------:R-:W-:Y:S02]  /*07f0*/  ISETP.GE.U32.AND P4, PT, R5, R10, PT ;  /* 0x0000000a0500720c */ /* 0x000fe40003f86070 */
[----:B------:R-:W-:Y:S01]  /*0800*/  @!P5 IADD3 R19, PT, PT, R19, -R6, RZ ;  /* 0x800000061313d210 */ /* 0x000fe20007ffe0ff */
[----:B------:R-:W0:Y:S01]  /*0810*/  LDC.64 R4, c[0x0][0x390] ;  /* 0x0000e400ff047b82 */ /* 0x000e220000000a00 */
[----:B------:R-:W-:-:S02]  /*0820*/  ISETP.GE.AND P2, PT, R20, RZ, PT ;  /* 0x000000ff1400720c */ /* 0x000fc40003f46270 */
[----:B------:R-:W-:Y:S02]  /*0830*/  CS2R R20, SRZ ;  /* 0x0000000000147805 */ /* 0x000fe4000001ff00 */
[----:B------:R-:W-:Y:S02]  /*0840*/  ISETP.GE.U32.AND P1, PT, R19, R6, PT ;  /* 0x000000061300720c */ /* 0x000fe40003f26070 */
[----:B------:R-:W-:Y:S02]  /*0850*/  CS2R R18, SRZ ;  /* 0x0000000000127805 */ /* 0x000fe4000001ff00 */
[----:B------:R-:W-:Y:S02]  /*0860*/  @!P6 IADD3 R11, PT, PT, R11, -R10, RZ ;  /* 0x8000000a0b0be210 */ /* 0x000fe40007ffe0ff */
[----:B------:R-:W-:Y:S02]  /*0870*/  ISETP.GE.AND P6, PT, R15, RZ, PT ;  /* 0x000000ff0f00720c */ /* 0x000fe40003fc6270 */
[----:B------:R-:W-:-:S02]  /*0880*/  CS2R R14, SRZ ;  /* 0x00000000000e7805 */ /* 0x000fc4000001ff00 */
[----:B------:R-:W-:Y:S02]  /*0890*/  @!P5 IADD3 R17, PT, PT, R17, 0x1, RZ ;  /* 0x000000011111d810 */ /* 0x000fe40007ffe0ff */
[----:B------:R-:W-:Y:S02]  /*08a0*/  @P4 IADD3 R16, PT, PT, R16, 0x1, RZ ;  /* 0x0000000110104810 */ /* 0x000fe40007ffe0ff */
[----:B------:R-:W-:Y:S02]  /*08b0*/  ISETP.NE.AND P4, PT, R7, RZ, PT ;  /* 0x000000ff0700720c */ /* 0x000fe40003f85270 */
[----:B------:R-:W-:Y:S02]  /*08c0*/  LOP3.LUT R7, RZ, R7, RZ, 0x33, !PT ;  /* 0x00000007ff077212 */ /* 0x000fe400078e33ff */
[----:B------:R-:W-:Y:S02]  /*08d0*/  @!P3 IADD3 R11, PT, PT, -R11, RZ, RZ ;  /* 0x000000ff0b0bb210 */ /* 0x000fe40007ffe1ff */
[----:B------:R-:W-:-:S02]  /*08e0*/  @P1 IADD3 R17, PT, PT, R17, 0x1, RZ ;  /* 0x0000000111111810 */ /* 0x000fc40007ffe0ff */
[----:B------:R-:W-:Y:S02]  /*08f0*/  @!P2 IADD3 R16, PT, PT, -R16, RZ, RZ ;  /* 0x000000ff1010a210 */ /* 0x000fe40007ffe1ff */
[----:B------:R-:W-:Y:S02]  /*0900*/  SEL R6, R7, R11, !P4 ;  /* 0x0000000b07067207 */ /* 0x000fe40006000000 */
[----:B------:R-:W-:Y:S02]  /*0910*/  @!P6 IADD3 R17, PT, PT, -R17, RZ, RZ ;  /* 0x000000ff1111e210 */ /* 0x000fe40007ffe1ff */
[----:B------:R-:W-:Y:S02]  /*0920*/  SEL R7, R7, R16, !P4 ;  /* 0x0000001007077207 */ /* 0x000fe40006000000 */
[----:B------:R-:W-:Y:S02]  /*0930*/  SEL R13, R13, R17, !P0 ;  /* 0x000000110d0d7207 */ /* 0x000fe40004000000 */
[----:B------:R-:W-:-:S02]  /*0940*/  CS2R R16, SRZ ;  /* 0x0000000000107805 */ /* 0x000fc4000001ff00 */
[C---:B0-----:R-:W-:Y:S01]  /*0950*/  SHF.L.U32 R4, R8.reuse, R4, RZ ;  /* 0x0000000408047219 */ /* 0x041fe200000006ff */
[----:B------:R-:W-:Y:S01]  /*0960*/  IMAD R6, R9, R7, R6 ;  /* 0x0000000709067224 */ /* 0x000fe200078e0206 */
[----:B------:R-:W-:Y:S02]  /*0970*/  SHF.L.U32 R5, R8, R5, RZ ;  /* 0x0000000508057219 */ /* 0x000fe400000006ff */
[----:B------:R-:W-:Y:S02]  /*0980*/  CS2R R8, SRZ ;  /* 0x0000000000087805 */ /* 0x000fe4000001ff00 */
[----:B------:R-:W-:Y:S01]  /*0990*/  MOV R11, RZ ;  /* 0x000000ff000b7202 */ /* 0x000fe20000000f00 */
[----:B------:R-:W-:Y:S01]  /*09a0*/  IMAD R13, R4, R13, R6 ;  /* 0x0000000d040d7224 */ /* 0x000fe200078e0206 */
[----:B------:R-:W-:-:S03]  /*09b0*/  MOV R10, RZ ;  /* 0x000000ff000a7202 */ /* 0x000fc60000000f00 */
[----:B------:R-:W-:Y:S01]  /*09c0*/  IMAD R4, R5, R12, R13 ;  /* 0x0000000c05047224 */ /* 0x000fe200078e020d */
[----:B---3--:R-:W-:-:S07]  /*09d0*/  CS2R R12, SRZ ;  /* 0x00000000000c7805 */ /* 0x008fce000001ff00 */
.L_x_1:
[----:B------:R-:W-:Y:S01]  /*09e0*/  USHF.L.U32 UR10, UR4, UR14, URZ ;  /* 0x0000000e040a7299 */ /* 0x000fe200080006ff */
[----:B------:R-:W-:-:S05]  /*09f0*/  CS2R R6, SRZ ;  /* 0x0000000000067805 */ /* 0x000fca000001ff00 */
[----:B------:R-:W-:-:S04]  /*0a00*/  IADD3 R5, PT, PT, R4, UR10, RZ ;  /* 0x0000000a04057c10 */ /* 0x000fc8000fffe0ff */
[----:B------:R-:W-:-:S13]  /*0a10*/  ISETP.GE.AND P0, PT, R5, UR9, PT ;  /* 0x0000000905007c0c */ /* 0x000fda000bf06270 */
[----:B------:R-:W0:Y:S02]  /*0a20*/  @!P0 LDC.64 R24, c[0x0][0x380] ;  /* 0x0000e000ff188b82 */ /* 0x000e240000000a00 */
[----:B0-----:R-:W-:-:S05]  /*0a30*/  @!P0 IMAD.WIDE R24, R5, 0x8, R24 ;  /* 0x0000000805188825 */ /* 0x001fca00078e0218 */
[----:B------:R-:W2:Y:S01]  /*0a40*/  @!P0 LDG.E.64 R6, desc[UR12][R24.64] ;  /* 0x0000000c18068981 */ /* 0x000ea2000c1e1b00 */
[----:B------:R-:W-:-:S04]  /*0a50*/  USHF.L.U32 UR4, UR4, 0x2, URZ ;  /* 0x0000000204047899 */ /* 0x000fc800080006ff */
[----:B------:R-:W-:-:S12]  /*0a60*/  USHF.L.U32 UR4, UR4, 0x3, URZ ;  /* 0x0000000304047899 */ /* 0x000fd800080006ff */
[----:B------:R-:W2:Y:S01]  /*0a70*/  LDCU.64 UR10, c[0x3][UR4] ;  /* 0x00c00000040a77ac */ /* 0x000ea20008000a00 */
[----:B------:R-:W0:Y:S01]  /*0a80*/  LDCU.64 UR16, c[0x3][UR4+0x40] ;  /* 0x00c00800041077ac */ /* 0x000e220008000a00 */
[----:B------:R-:W1:Y:S01]  /*0a90*/  LDCU.64 UR18, c[0x3][UR4+0x80] ;  /* 0x00c01000041277ac */ /* 0x000e620008000a00 */
[----:B------:R-:W3:Y:S01]  /*0aa0*/  LDCU.64 UR20, c[0x3][UR4+0x1c0] ;  /* 0x00c03800041477ac */ /* 0x000ee20008000a00 */
[----:B------:R-:W4:Y:S01]  /*0ab0*/  LDCU.64 UR22, c[0x3][UR4+0x198] ;  /* 0x00c03300041677ac */ /* 0x000f220008000a00 */
[C---:B--2---:R-:W-:Y:S01]  /*0ac0*/  FMUL R27, R7.reuse, UR11 ;  /* 0x0000000b071b7c20 */ /* 0x044fe20008400000 */
[C---:B------:R-:W-:Y:S01]  /*0ad0*/  FMUL R26, R6.reuse, UR11 ;  /* 0x0000000b061a7c20 */ /* 0x040fe20008400000 */
[C---:B0-----:R-:W-:Y:S01]  /*0ae0*/  FMUL R25, R7.reuse, UR17 ;  /* 0x0000001107197c20 */ /* 0x041fe20008400000 */
[C---:B------:R-:W-:Y:S01]  /*0af0*/  FMUL R24, R6.reuse, UR17 ;  /* 0x0000001106187c20 */ /* 0x040fe20008400000 */
[C---:B------:R-:W-:Y:S01]  /*0b00*/  FFMA R27, R6.reuse, UR10, -R27 ;  /* 0x0000000a061b7c23 */ /* 0x040fe2000800081b */
[C---:B------:R-:W-:Y:S01]  /*0b10*/  FFMA R26, R7.reuse, UR10, R26 ;  /* 0x0000000a071a7c23 */ /* 0x040fe2000800001a */
[----:B------:R-:W0:Y:S01]  /*0b20*/  LDCU.64 UR10, c[0x3][UR4+0xc0] ;  /* 0x00c01800040a77ac */ /* 0x000e220008000a00 */
[----:B------:R-:W-:Y:S01]  /*0b30*/  FFMA R25, R6, UR16, -R25 ;  /* 0x0000001006197c23 */ /* 0x000fe20008000819 */
[----:B------:R-:W-:Y:S01]  /*0b40*/  FFMA R24, R7, UR16, R24 ;  /* 0x0000001007187c23 */ /* 0x000fe20008000018 */
[----:B------:R-:W-:Y:S01]  /*0b50*/  FADD R22, R27, R22 ;  /* 0x000000161b167221 */ /* 0x000fe20000000000 */
[----:B------:R-:W2:Y:S01]  /*0b60*/  LDCU.64 UR16, c[0x3][UR4+0x100] ;  /* 0x00c02000041077ac */ /* 0x000ea20008000a00 */
[----:B------:R-:W-:Y:S01]  /*0b70*/  FADD R18, R25, R18 ;  /* 0x0000001219127221 */ /* 0x000fe20000000000 */
[----:B------:R-:W-:Y:S01]  /*0b80*/  FADD R19, R24, R19 ;  /* 0x0000001318137221 */ /* 0x000fe20000000000 */
[C---:B-1----:R-:W-:Y:S01]  /*0b90*/  FMUL R25, R7.reuse, UR19 ;  /* 0x0000001307197c20 */ /* 0x042fe20008400000 */
[----:B------:R-:W-:Y:S01]  /*0ba0*/  FMUL R24, R6, UR19 ;  /* 0x0000001306187c20 */ /* 0x000fe20008400000 */
[----:B------:R-:W-:Y:S01]  /*0bb0*/  FADD R23, R26, R23 ;  /* 0x000000171a177221 */ /* 0x000fe20000000000 */
[C---:B---3--:R-:W-:Y:S01]  /*0bc0*/  FMUL R26, R6.reuse, UR21 ;  /* 0x00000015061a7c20 */ /* 0x048fe20008400000 */
[----:B------:R-:W-:Y:S01]  /*0bd0*/  FFMA R25, R6, UR18, -R25 ;  /* 0x0000001206197c23 */ /* 0x000fe20008000819 */
[C---:B------:R-:W-:Y:S01]  /*0be0*/  FFMA R24, R7.reuse, UR18, R24 ;  /* 0x0000001207187c23 */ /* 0x040fe20008000018 */
[----:B------:R-:W1:Y:S01]  /*0bf0*/  LDCU.64 UR18, c[0x3][UR4+0x140] ;  /* 0x00c02800041277ac */ /* 0x000e620008000a00 */
[----:B------:R-:W-:Y:S01]  /*0c00*/  FFMA R26, R7, UR20, R26 ;  /* 0x00000014071a7c23 */ /* 0x000fe2000800001a */
[----:B------:R-:W-:Y:S01]  /*0c10*/  FADD R16, R25, R16 ;  /* 0x0000001019107221 */ /* 0x000fe20000000000 */
[----:B------:R-:W-:Y:S01]  /*0c20*/  FADD R17, R24, R17 ;  /* 0x0000001118117221 */ /* 0x000fe20000000000 */
[----:B0-----:R-:W-:Y:S01]  /*0c30*/  FMUL R25, R7, UR11 ;  /* 0x0000000b07197c20 */ /* 0x001fe20008400000 */
[----:B------:R-:W-:Y:S01]  /*0c40*/  FMUL R24, R6, UR11 ;  /* 0x0000000b06187c20 */ /* 0x000fe20008400000 */
[----:B------:R-:W-:-:S02]  /*0c50*/  FADD R11, R26, R11 ;  /* 0x0000000b1a0b7221 */ /* 0x000fc40000000000 */
[----:B------:R-:W-:Y:S01]  /*0c60*/  FFMA R25, R6, UR10, -R25 ;  /* 0x0000000a06197c23 */ /* 0x000fe20008000819 */
[----:B------:R-:W-:Y:S01]  /*0c70*/  FFMA R24, R7, UR10, R24 ;  /* 0x0000000a07187c23 */ /* 0x000fe20008000018 */
[----:B------:R-:W0:Y:S02]  /*0c80*/  LDCU.64 UR10, c[0x3][UR4+0x180] ;  /* 0x00c03000040a77ac */ /* 0x000e240008000a00 */
[----:B------:R-:W-:Y:S01]  /*0c90*/  FADD R20, R25, R20 ;  /* 0x0000001419147221 */ /* 0x000fe20000000000 */
[----:B------:R-:W-:Y:S01]  /*0ca0*/  FADD R21, R24, R21 ;  /* 0x0000001518157221 */ /* 0x000fe20000000000 */
[----:B--2---:R-:W-:Y:S01]  /*0cb0*/  FMUL R25, R7, UR17 ;  /* 0x0000001107197c20 */ /* 0x004fe20008400000 */
[----:B------:R-:W-:-:S03]  /*0cc0*/  FMUL R24, R6, UR17 ;  /* 0x0000001106187c20 */ /* 0x000fc60008400000 */
[----:B------:R-:W-:Y:S01]  /*0cd0*/  FFMA R25, R6, UR16, -R25 ;  /* 0x0000001006197c23 */ /* 0x000fe20008000819 */
[----:B------:R-:W-:Y:S01]  /*0ce0*/  FFMA R24, R7, UR16, R24 ;  /* 0x0000001007187c23 */ /* 0x000fe20008000018 */
[----:B------:R-:W2:Y:S02]  /*0cf0*/  LDCU.64 UR16, c[0x3][UR4+0x48] ;  /* 0x00c00900041077ac */ /* 0x000ea40008000a00 */
[----:B------:R-:W-:Y:S01]  /*0d00*/  FADD R14, R25, R14 ;  /* 0x0000000e190e7221 */ /* 0x000fe20000000000 */
[----:B------:R-:W-:Y:S01]  /*0d10*/  FADD R15, R24, R15 ;  /* 0x0000000f180f7221 */ /* 0x000fe20000000000 */
[----:B-1----:R-:W-:Y:S01]  /*0d20*/  FMUL R25, R7, UR19 ;  /* 0x0000001307197c20 */ /* 0x002fe20008400000 */
[----:B------:R-:W-:-:S03]  /*0d30*/  FMUL R24, R6, UR19 ;  /* 0x0000001306187c20 */ /* 0x000fc60008400000 */
[----:B------:R-:W-:Y:S01]  /*0d40*/  FFMA R25, R6, UR18, -R25 ;  /* 0x0000001206197c23 */ /* 0x000fe20008000819 */
[C---:B------:R-:W-:Y:S01]  /*0d50*/  FFMA R24, R7.reuse, UR18, R24 ;  /* 0x0000001207187c23 */ /* 0x040fe20008000018 */
[----:B0-----:R-:W-:Y:S01]  /*0d60*/  FMUL R27, R7, UR11 ;  /* 0x0000000b071b7c20 */ /* 0x001fe20008400000 */
[----:B------:R-:W0:Y:S01]  /*0d70*/  LDCU.64 UR18, c[0x3][UR4+0x88] ;  /* 0x00c01100041277ac */ /* 0x000e220008000a00 */
[----:B------:R-:W-:Y:S01]  /*0d80*/  FADD R12, R25, R12 ;  /* 0x0000000c190c7221 */ /* 0x000fe20000000000 */
[----:B------:R-:W-:Y:S01]  /*0d90*/  FADD R13, R24, R13 ;  /* 0x0000000d180d7221 */ /* 0x000fe20000000000 */
[C---:B------:R-:W-:Y:S01]  /*0da0*/  FMUL R25, R7.reuse, UR21 ;  /* 0x0000001507197c20 */ /* 0x040fe20008400000 */
[C---:B------:R-:W-:Y:S01]  /*0db0*/  FMUL R24, R6.reuse, UR11 ;  /* 0x0000000b06187c20 */ /* 0x040fe20008400000 */
[C---:B------:R-:W-:Y:S02]  /*0dc0*/  FFMA R27, R6.reuse, UR10, -R27 ;  /* 0x0000000a061b7c23 */ /* 0x040fe4000800081b */
[----:B------:R-:W-:Y:S01]  /*0dd0*/  FFMA R25, R6, UR20, -R25 ;  /* 0x0000001406197c23 */ /* 0x000fe20008000819 */
[----:B------:R-:W-:Y:S01]  /*0de0*/  FFMA R6, R7, UR10, R24 ;  /* 0x0000000a07067c23 */ /* 0x000fe20008000018 */
[----:B------:R-:W-:Y:S01]  /*0df0*/  IADD3 R24, PT, PT, R5, UR7, RZ ;  /* 0x0000000705187c10 */ /* 0x000fe2000fffe0ff */
[----:B------:R-:W-:Y:S01]  /*0e00*/  FADD R8, R27, R8 ;  /* 0x000000081b087221 */ /* 0x000fe20000000000 */
[----:B------:R-:W1:Y:S01]  /*0e10*/  LDCU.64 UR10, c[0x3][UR4+0x8] ;  /* 0x00c00100040a77ac */ /* 0x000e620008000a00 */
[----:B------:R-:W-:Y:S01]  /*0e20*/  FADD R9, R6, R9 ;  /* 0x0000000906097221 */ /* 0x000fe20000000000 */
[C---:B------:R-:W-:Y:S01]  /*0e30*/  ISETP.GE.AND P0, PT, R24.reuse, UR9, PT ;  /* 0x0000000918007c0c */ /* 0x040fe2000bf06270 */
[----:B------:R-:W-:Y:S01]  /*0e40*/  FADD R10, R25, R10 ;  /* 0x0000000a190a7221 */ /* 0x000fe20000000000 */
[----:B------:R-:W3:Y:S11]  /*0e50*/  LDCU.64 UR20, c[0x3][UR4+0x58] ;  /* 0x00c00b00041477ac */ /* 0x000ef60008000a00 */
[----:B------:R-:W5:Y:S02]  /*0e60*/  @!P0 LDC.64 R6, c[0x0][0x380] ;  /* 0x0000e000ff068b82 */ /* 0x000f640000000a00 */
[----:B-----5:R-:W-:Y:S01]  /*0e70*/  @!P0 IMAD.WIDE R26, R24, 0x8, R6 ;  /* 0x00000008181a8825 */ /* 0x020fe200078e0206 */
[----:B------:R-:W-:-:S06]  /*0e80*/  CS2R R6, SRZ ;  /* 0x0000000000067805 */ /* 0x000fcc000001ff00 */
[----:B------:R5:W1:Y:S02]  /*0e90*/  @!P0 LDG.E.64 R6, desc[UR12][R26.64] ;  /* 0x0000000c1a068981 */ /* 0x000a64000c1e1b00 */
[----:B-----5:R-:W-:-:S04]  /*0ea0*/  IADD3 R27, PT, PT, R5, UR5, RZ ;  /* 0x00000005051b7c10 */ /* 0x020fc8000fffe0ff */
[----:B------:R-:W-:Y:S01]  /*0eb0*/  ISETP.GE.AND P0, PT, R27, UR9, PT ;  /* 0x000000091b007c0c */ /* 0x000fe2000bf06270 */
[C---:B-1----:R-:W-:Y:S01]  /*0ec0*/  FMUL R25, R7.reuse, UR11 ;  /* 0x0000000b07197c20 */ /* 0x042fe20008400000 */
[C---:B------:R-:W-:Y:S01]  /*0ed0*/  FMUL R28, R6.reuse, UR11 ;  /* 0x0000000b061c7c20 */ /* 0x040fe20008400000 */
[C---:B--2---:R-:W-:Y:S02]  /*0ee0*/  FMUL R26, R6.reuse, UR17 ;  /* 0x00000011061a7c20 */ /* 0x044fe40008400000 */
[----:B------:R-:W-:Y:S01]  /*0ef0*/  FFMA R25, R6, UR10, -R25 ;  /* 0x0000000a06197c23 */ /* 0x000fe20008000819 */
[C---:B------:R-:W-:Y:S01]  /*0f00*/  FFMA R28, R7.reuse, UR10, R28 ;  /* 0x0000000a071c7c23 */ /* 0x040fe2000800001c */
[----:B------:R-:W1:Y:S01]  /*0f10*/  LDCU.64 UR10, c[0x3][UR4+0xc8] ;  /* 0x00c01900040a77ac */ /* 0x000e620008000a00 */
[C---:B------:R-:W-:Y:S01]  /*0f20*/  FFMA R26, R7.reuse, UR16, R26 ;  /* 0x00000010071a7c23 */ /* 0x040fe2000800001a */
[----:B------:R-:W-:Y:S01]  /*0f30*/  FADD R22, R22, R25 ;  /* 0x0000001916167221 */ /* 0x000fe20000000000 */
[----:B------:R-:W-:Y:S01]  /*0f40*/  FMUL R25, R7, UR17 ;  /* 0x0000001107197c20 */ /* 0x000fe20008400000 */
[----:B------:R-:W-:Y:S01]  /*0f50*/  FADD R23, R23, R28 ;  /* 0x0000001c17177221 */ /* 0x000fe20000000000 */
[----:B------:R-:W-:Y:S01]  /*0f60*/  FADD R19, R19, R26 ;  /* 0x0000001a13137221 */ /* 0x000fe20000000000 */
[C---:B0-----:R-:W-:Y:S01]  /*0f70*/  FMUL R26, R6.reuse, UR19 ;  /* 0x00000013061a7c20 */ /* 0x041fe20008400000 */
[----:B------:R-:W-:Y:S01]  /*0f80*/  FFMA R25, R6, UR16, -R25 ;  /* 0x0000001006197c23 */ /* 0x000fe20008000819 */
[----:B------:R-:W0:Y:S02]  /*0f90*/  LDCU.64 UR16, c[0x3][UR4+0x108] ;  /* 0x00c02100041077ac */ /* 0x000e240008000a00 */
[C---:B------:R-:W-:Y:S01]  /*0fa0*/  FFMA R26, R7.reuse, UR18, R26 ;  /* 0x00000012071a7c23 */ /* 0x040fe2000800001a */
[----:B------:R-:W-:Y:S01]  /*0fb0*/  FADD R18, R18, R25 ;  /* 0x0000001912127221 */ /* 0x000fe20000000000 */
[----:B------:R-:W-:-:S02]  /*0fc0*/  FMUL R25, R7, UR19 ;  /* 0x0000001307197c20 */ /* 0x000fc40008400000 */
[----:B------:R-:W-:Y:S02]  /*0fd0*/  FADD R17, R17, R26 ;  /* 0x0000001a11117221 */ /* 0x000fe40000000000 */
[C---:B------:R-:W-:Y:S01]  /*0fe0*/  FFMA R25, R6.reuse, UR18, -R25 ;  /* 0x0000001206197c23 */ /* 0x040fe20008000819 */
[----:B------:R-:W2:Y:S01]  /*0ff0*/  LDCU.64 UR18, c[0x3][UR4+0x148] ;  /* 0x00c02900041277ac */ /* 0x000ea20008000a00 */
[----:B-1----:R-:W-:Y:S02]  /*1000*/  FMUL R26, R6, UR11 ;  /* 0x0000000b061a7c20 */ /* 0x002fe40008400000 */
[----:B------:R-:W-:Y:S01]  /*1010*/  FADD R16, R16, R25 ;  /* 0x0000001910107221 */ /* 0x000fe20000000000 */
[C---:B------:R-:W-:Y:S01]  /*1020*/  FMUL R25, R7.reuse, UR11 ;  /* 0x0000000b07197c20 */ /* 0x040fe20008400000 */
[----:B------:R-:W-:-:S03]  /*1030*/  FFMA R26, R7, UR10, R26 ;  /* 0x0000000a071a7c23 */ /* 0x000fc6000800001a */
[C---:B------:R-:W-:Y:S01]  /*1040*/  FFMA R25, R6.reuse, UR10, -R25 ;  /* 0x0000000a06197c23 */ /* 0x040fe20008000819 */
[----:B------:R-:W1:Y:S01]  /*1050*/  LDCU.64 UR10, c[0x3][UR4+0x188] ;  /* 0x00c03100040a77ac */ /* 0x000e620008000a00 */
[----:B------:R-:W-:Y:S01]  /*1060*/  FADD R21, R21, R26 ;  /* 0x0000001a15157221 */ /* 0x000fe20000000000 */
[----:B0-----:R-:W-:Y:S01]  /*1070*/  FMUL R26, R6, UR17 ;  /* 0x00000011061a7c20 */ /* 0x001fe20008400000 */
[----:B------:R-:W-:Y:S01]  /*1080*/  FADD R20, R20, R25 ;  /* 0x0000001914147221 */ /* 0x000fe20000000000 */
[C---:B------:R-:W-:Y:S02]  /*1090*/  FMUL R25, R7.reuse, UR17 ;  /* 0x0000001107197c20 */ /* 0x040fe40008400000 */
[----:B------:R-:W-:Y:S02]  /*10a0*/  FFMA R26, R7, UR16, R26 ;  /* 0x00000010071a7c23 */ /* 0x000fe4000800001a */
[C---:B------:R-:W-:Y:S01]  /*10b0*/  FFMA R25, R6.reuse, UR16, -R25 ;  /* 0x0000001006197c23 */ /* 0x040fe20008000819 */
[----:B------:R-:W0:Y:S01]  /*10c0*/  LDCU.64 UR16, c[0x3][UR4+0x1c8] ;  /* 0x00c03900041077ac */ /* 0x000e220008000a00 */
[----:B------:R-:W-:Y:S01]  /*10d0*/  FADD R15, R15, R26 ;  /* 0x0000001a0f0f7221 */ /* 0x000fe20000000000 */
[----:B--2---:R-:W-:Y:S01]  /*10e0*/  FMUL R26, R6, UR19 ;  /* 0x00000013061a7c20 */ /* 0x004fe20008400000 */
[----:B------:R-:W-:Y:S01]  /*10f0*/  FADD R14, R14, R25 ;  /* 0x000000190e0e7221 */ /* 0x000fe20000000000 */
[----:B------:R-:W-:-:S02]  /*1100*/  FMUL R25, R7, UR19 ;  /* 0x0000001307197c20 */ /* 0x000fc40008400000 */
[----:B------:R-:W-:Y:S02]  /*1110*/  FFMA R26, R7, UR18, R26 ;  /* 0x00000012071a7c23 */ /* 0x000fe4000800001a */
[----:B------:R-:W-:Y:S01]  /*1120*/  FFMA R25, R6, UR18, -R25 ;  /* 0x0000001206197c23 */ /* 0x000fe20008000819 */
[----:B------:R-:W2:Y:S01]  /*1130*/  LDCU.64 UR18, c[0x3][UR4+0x90] ;  /* 0x00c01200041277ac */ /* 0x000ea20008000a00 */
[----:B------:R-:W-:Y:S02]  /*1140*/  FADD R13, R13, R26 ;  /* 0x0000001a0d0d7221 */ /* 0x000fe40000000000 */
[----:B------:R-:W-:Y:S01]  /*1150*/  FADD R12, R12, R25 ;  /* 0x000000190c0c7221 */ /* 0x000fe20000000000 */
[----:B-1----:R-:W-:-:S04]  /*1160*/  FMUL R25, R7, UR11 ;  /* 0x0000000b07197c20 */ /* 0x002fc80008400000 */
[C---:B------:R-:W-:Y:S01]  /*1170*/  FFMA R25, R6.reuse, UR10, -R25 ;  /* 0x0000000a06197c23 */ /* 0x040fe20008000819 */
[C---:B0-----:R-:W-:Y:S01]  /*1180*/  FMUL R29, R7.reuse, UR17 ;  /* 0x00000011071d7c20 */ /* 0x041fe20008400000 */
[----:B------:R-:W-:Y:S02]  /*1190*/  FMUL R26, R6, UR17 ;  /* 0x00000011061a7c20 */ /* 0x000fe40008400000 */
[----:B------:R-:W-:Y:S01]  /*11a0*/  FADD R5, R8, R25 ;  /* 0x0000001908057221 */ /* 0x000fe20000000000 */
[C---:B------:R-:W-:Y:S01]  /*11b0*/  FMUL R8, R6.reuse, UR11 ;  /* 0x0000000b06087c20 */ /* 0x040fe20008400000 */
[----:B------:R-:W-:Y:S01]  /*11c0*/  FFMA R29, R6, UR16, -R29 ;  /* 0x00000010061d7c23 */ /* 0x000fe2000800081d */
[C---:B------:R-:W-:Y:S01]  /*11d0*/  FFMA R26, R7.reuse, UR16, R26 ;  /* 0x00000010071a7c23 */ /* 0x040fe2000800001a */
[----:B------:R-:W0:Y:S01]  /*11e0*/  LDCU.64 UR16, c[0x3][UR4+0x50] ;  /* 0x00c00a00041077ac */ /* 0x000e220008000a00 */
[----:B------:R-:W-:Y:S01]  /*11f0*/  FFMA R8, R7, UR10, R8 ;  /* 0x0000000a07087c23 */ /* 0x000fe20008000008 */
[----:B------:R-:W-:Y:S01]  /*1200*/  FADD R10, R10, R29 ;  /* 0x0000001d0a0a7221 */ /* 0x000fe20000000000 */
[----:B------:R-:W1:Y:S01]  /*1210*/  @!P0 LDC.64 R6, c[0x0][0x380] ;  /* 0x0000e000ff068b82 */ /* 0x000e620000000a00 */
[----:B------:R-:W-:Y:S01]  /*1220*/  FADD R11, R11, R26 ;  /* 0x0000001a0b0b7221 */ /* 0x000fe20000000000 */
[----:B------:R-:W-:Y:S01]  /*1230*/  FADD R25, R9, R8 ;  /* 0x0000000809197221 */ /* 0x000fe20000000000 */
[----:B------:R-:W-:Y:S01]  /*1240*/  CS2R R8, SRZ ;  /* 0x0000000000087805 */ /* 0x000fe2000001ff00 */
[----:B------:R-:W5:Y:S01]  /*1250*/  LDCU.64 UR10, c[0x3][UR4+0x10] ;  /* 0x00c00200040a77ac */ /* 0x000f620008000a00 */
[----:B-1----:R-:W-:-:S05]  /*1260*/  @!P0 IMAD.WIDE R28, R27, 0x8, R6 ;  /* 0x000000081b1c8825 */ /* 0x002fca00078e0206 */
[----:B------:R-:W5:Y:S01]  /*1270*/  @!P0 LDG.E.64 R8, desc[UR12][R28.64] ;  /* 0x0000000c1c088981 */ /* 0x000f62000c1e1b00 */
[----:B------:R-:W-:-:S04]  /*1280*/  IADD3 R27, PT, PT, R24, UR5, RZ ;  /* 0x00000005181b7c10 */ /* 0x000fc8000fffe0ff */
[----:B------:R-:W-:-:S13]  /*1290*/  ISETP.GE.AND P0, PT, R27, UR9, PT ;  /* 0x000000091b007c0c */ /* 0x000fda000bf06270 */
[----:B------:R-:W1:Y:S02]  /*12a0*/  @!P0 LDC.64 R6, c[0x0][0x380] ;  /* 0x0000e000ff068b82 */ /* 0x000e640000000a00 */
[----:B-1----:R-:W-:Y:S01]  /*12b0*/  @!P0 IMAD.WIDE R26, R27, 0x8, R6 ;  /* 0x000000081b1a8825 */ /* 0x002fe200078e0206 */
[----:B------:R-:W-:-:S06]  /*12c0*/  CS2R R6, SRZ ;  /* 0x0000000000067805 */ /* 0x000fcc000001ff00 */
[----:B------:R2:W4:Y:S01]  /*12d0*/  @!P0 LDG.E.64 R6, desc[UR12][R26.64] ;  /* 0x0000000c1a068981 */ /* 0x000522000c1e1b00 */
[----:B------:R-:W-:Y:S02]  /*12e0*/  UPLOP3.LUT UP1, UPT, UPT, UPT, UP0, 0x80, 0x8 ;  /* 0x000000000008789c */ /* 0x000fe40003f2f000 */
[----:B------:R-:W-:Y:S01]  /*12f0*/  UPLOP3.LUT UP0, UPT, UPT, UPT, UPT, 0x40, 0x4 ;  /* 0x000000000004789c */ /* 0x000fe20003f0e870 */
[C---:B-----5:R-:W-:Y:S01]  /*1300*/  FMUL R24, R8.reuse, UR11 ;  /* 0x0000000b08187c20 */ /* 0x060fe20008400000 */
[C---:B------:R-:W-:Y:S01]  /*1310*/  FMUL R29, R9.reuse, UR11 ;  /* 0x0000000b091d7c20 */ /* 0x040fe20008400000 */
[C---:B--2---:R-:W-:Y:S02]  /*1320*/  FMUL R27, R9.reuse, UR19 ;  /* 0x00000013091b7c20 */ /* 0x044fe40008400000 */
[----:B------:R-:W-:Y:S01]  /*1330*/  FFMA R24, R9, UR10, R24 ;  /* 0x0000000a09187c23 */ /* 0x000fe20008000018 */
[C---:B------:R-:W-:Y:S01]  /*1340*/  FFMA R29, R8.reuse, UR10, -R29 ;  /* 0x0000000a081d7c23 */ /* 0x040fe2000800081d */
[----:B------:R-:W1:Y:S01]  /*1350*/  LDCU.64 UR10, c[0x3][UR4+0xd0] ;  /* 0x00c01a00040a77ac */ /* 0x000e620008000a00 */
[C---:B------:R-:W-:Y:S01]  /*1360*/  FFMA R27, R8.reuse, UR18, -R27 ;  /* 0x00000012081b7c23 */ /* 0x040fe2000800081b */
[----:B------:R-:W-:Y:S01]  /*1370*/  FADD R23, R23, R24 ;  /* 0x0000001817177221 */ /* 0x000fe20000000000 */
[----:B0-----:R-:W-:Y:S01]  /*1380*/  FMUL R24, R8, UR17 ;  /* 0x0000001108187c20 */ /* 0x001fe20008400000 */
[----:B------:R-:W-:Y:S01]  /*1390*/  FADD R22, R22, R29 ;  /* 0x0000001d16167221 */ /* 0x000fe20000000000 */
[C---:B------:R-:W-:Y:S01]  /*13a0*/  FMUL R29, R9.reuse, UR17 ;  /* 0x00000011091d7c20 */ /* 0x040fe20008400000 */
[----:B------:R-:W-:Y:S01]  /*13b0*/  FADD R16, R16, R27 ;  /* 0x0000001b10107221 */ /* 0x000fe20000000000 */
[----:B------:R-:W-:-:S02]  /*13c0*/  FFMA R24, R9, UR16, R24 ;  /* 0x0000001009187c23 */ /* 0x000fc40008000018 */
[C---:B------:R-:W-:Y:S01]  /*13d0*/  FFMA R29, R8.reuse, UR16, -R29 ;  /* 0x00000010081d7c23 */ /* 0x040fe2000800081d */
[----:B------:R-:W0:Y:S01]  /*13e0*/  LDCU.64 UR16, c[0x3][UR4+0x110] ;  /* 0x00c02200041077ac */ /* 0x000e220008000a00 */
[----:B------:R-:W-:Y:S01]  /*13f0*/  FADD R19, R19, R24 ;  /* 0x0000001813137221 */ /* 0x000fe20000000000 */
[----:B------:R-:W-:Y:S01]  /*1400*/  FMUL R24, R8, UR19 ;  /* 0x0000001308187c20 */ /* 0x000fe20008400000 */
[----:B------:R-:W-:-:S03]  /*1410*/  FADD R18, R18, R29 ;  /* 0x0000001d12127221 */ /* 0x000fc60000000000 */
[C---:B------:R-:W-:Y:S01]  /*1420*/  FFMA R24, R9.reuse, UR18, R24 ;  /* 0x0000001209187c23 */ /* 0x040fe20008000018 */
[----:B------:R-:W2:Y:S01]  /*1430*/  LDCU.64 UR18, c[0x3][UR4+0x150] ;  /* 0x00c02a00041277ac */ /* 0x000ea20008000a00 */
[----:B-1----:R-:W-:Y:S02]  /*1440*/  FMUL R27, R9, UR11 ;  /* 0x0000000b091b7c20 */ /* 0x002fe40008400000 */
[----:B------:R-:W-:Y:S01]  /*1450*/  FADD R17, R17, R24 ;  /* 0x0000001811117221 */ /* 0x000fe20000000000 */
[C---:B------:R-:W-:Y:S01]  /*1460*/  FMUL R24, R8.reuse, UR11 ;  /* 0x0000000b08187c20 */ /* 0x040fe20008400000 */
[----:B------:R-:W-:-:S03]  /*1470*/  FFMA R27, R8, UR10, -R27 ;  /* 0x0000000a081b7c23 */ /* 0x000fc6000800081b */
[C---:B------:R-:W-:Y:S01]  /*1480*/  FFMA R24, R9.reuse, UR10, R24 ;  /* 0x0000000a09187c23 */ /* 0x040fe20008000018 */
[----:B------:R-:W-:Y:S01]  /*1490*/  FADD R20, R20, R27 ;  /* 0x0000001b14147221 */ /* 0x000fe20000000000 */
[----:B------:R-:W1:Y:S01]  /*14a0*/  LDCU.64 UR10, c[0x3][UR4+0x190] ;  /* 0x00c03200040a77ac */ /* 0x000e620008000a00 */
[----:B0-----:R-:W-:Y:S01]  /*14b0*/  FMUL R27, R9, UR17 ;  /* 0x00000011091b7c20 */ /* 0x001fe20008400000 */
[----:B------:R-:W-:Y:S01]  /*14c0*/  FADD R21, R21, R24 ;  /* 0x0000001815157221 */ /* 0x000fe20000000000 */
[C---:B------:R-:W-:Y:S02]  /*14d0*/  FMUL R24, R8.reuse, UR17 ;  /* 0x0000001108187c20 */ /* 0x040fe40008400000 */
[----:B------:R-:W-:Y:S02]  /*14e0*/  FFMA R27, R8, UR16, -R27 ;  /* 0x00000010081b7c23 */ /* 0x000fe4000800081b */
[C---:B------:R-:W-:Y:S01]  /*14f0*/  FFMA R24, R9.reuse, UR16, R24 ;  /* 0x0000001009187c23 */ /* 0x040fe20008000018 */
[----:B------:R-:W0:Y:S01]  /*1500*/  LDCU.64 UR16, c[0x3][UR4+0x1d0] ;  /* 0x00c03a00041077ac */ /* 0x000e220008000a00 */
[----:B------:R-:W-:Y:S01]  /*1510*/  FADD R14, R14, R27 ;  /* 0x0000001b0e0e7221 */ /* 0x000fe20000000000 */
[----:B--2---:R-:W-:Y:S01]  /*1520*/  FMUL R27, R9, UR19 ;  /* 0x00000013091b7c20 */ /* 0x004fe20008400000 */
[----:B------:R-:W-:Y:S01]  /*1530*/  FADD R15, R15, R24 ;  /* 0x000000180f0f7221 */ /* 0x000fe20000000000 */
[----:B------:R-:W-:-:S02]  /*1540*/  FMUL R24, R8, UR19 ;  /* 0x0000001308187c20 */ /* 0x000fc40008400000 */
[----:B------:R-:W-:Y:S02]  /*1550*/  FFMA R27, R8, UR18, -R27 ;  /* 0x00000012081b7c23 */ /* 0x000fe4000800081b */
[C---:B------:R-:W-:Y:S01]  /*1560*/  FFMA R24, R9.reuse, UR18, R24 ;  /* 0x0000001209187c23 */ /* 0x040fe20008000018 */
[----:B------:R-:W2:Y:S01]  /*1570*/  LDCU.64 UR18, c[0x3][UR4+0x18] ;  /* 0x00c00300041277ac */ /* 0x000ea20008000a00 */
[----:B------:R-:W-:Y:S01]  /*1580*/  FADD R12, R12, R27 ;  /* 0x0000001b0c0c7221 */ /* 0x000fe20000000000 */
[----:B-1----:R-:W-:Y:S01]  /*1590*/  FMUL R27, R9, UR11 ;  /* 0x0000000b091b7c20 */ /* 0x002fe20008400000 */
[----:B------:R-:W-:Y:S01]  /*15a0*/  FADD R13, R13, R24 ;  /* 0x000000180d0d7221 */ /* 0x000fe20000000000 */
[----:B----4-:R-:W-:Y:S02]  /*15b0*/  FMUL R26, R6, UR23 ;  /* 0x00000017061a7c20 */ /* 0x010fe40008400000 */
[----:B------:R-:W-:Y:S01]  /*15c0*/  FFMA R24, R8, UR10, -R27 ;  /* 0x0000000a08187c23 */ /* 0x000fe2000800081b */
[----:B0-----:R-:W-:-:S03]  /*15d0*/  FMUL R27, R9, UR17 ;  /* 0x00000011091b7c20 */ /* 0x001fc60008400000 */
[----:B------:R-:W-:Y:S01]  /*15e0*/  FADD R5, R5, R24 ;  /* 0x0000001805057221 */ /* 0x000fe20000000000 */
[C---:B------:R-:W-:Y:S01]  /*15f0*/  FMUL R24, R8.reuse, UR11 ;  /* 0x0000000b08187c20 */ /* 0x040fe20008400000 */
[C---:B------:R-:W-:Y:S01]  /*1600*/  FFMA R27, R8.reuse, UR16, -R27 ;  /* 0x00000010081b7c23 */ /* 0x040fe2000800081b */
[----:B------:R-:W-:Y:S02]  /*1610*/  FMUL R8, R8, UR17 ;  /* 0x0000001108087c20 */ /* 0x000fe40008400000 */
[C---:B------:R-:W-:Y:S01]  /*1620*/  FFMA R24, R9.reuse, UR10, R24 ;  /* 0x0000000a09187c23 */ /* 0x040fe20008000018 */
[----:B------:R-:W0:Y:S01]  /*1630*/  LDCU.64 UR10, c[0x3][UR4+0x98] ;  /* 0x00c01300040a77ac */ /* 0x000e220008000a00 */
[----:B------:R-:W-:Y:S01]  /*1640*/  FADD R10, R10, R27 ;  /* 0x0000001b0a0a7221 */ /* 0x000fe20000000000 */
[----:B------:R-:W-:Y:S01]  /*1650*/  FFMA R8, R9, UR16, R8 ;  /* 0x0000001009087c23 */ /* 0x000fe20008000008 */
[----:B--2---:R-:W-:Y:S01]  /*1660*/  FMUL R9, R7, UR19 ;  /* 0x0000001307097c20 */ /* 0x004fe20008400000 */
[----:B------:R-:W1:Y:S01]  /*1670*/  LDCU.64 UR16, c[0x3][UR4+0xd8] ;  /* 0x00c01b00041077ac */ /* 0x000e620008000a00 */
[----:B------:R-:W-:Y:S01]  /*1680*/  FADD R25, R25, R24 ;  /* 0x0000001819197221 */ /* 0x000fe20000000000 */
[C---:B------:R-:W-:Y:S01]  /*1690*/  FMUL R24, R6.reuse, UR19 ;  /* 0x0000001306187c20 */ /* 0x040fe20008400000 */
[C---:B------:R-:W-:Y:S01]  /*16a0*/  FFMA R9, R6.reuse, UR18, -R9 ;  /* 0x0000001206097c23 */ /* 0x040fe20008000809 */
[----:B------:R-:W-:Y:S01]  /*16b0*/  FADD R11, R11, R8 ;  /* 0x000000080b0b7221 */ /* 0x000fe20000000000 */
[----:B---3--:R-:W-:Y:S01]  /*16c0*/  FMUL R8, R6, UR21 ;  /* 0x0000001506087c20 */ /* 0x008fe20008400000 */
[C---:B------:R-:W-:Y:S01]  /*16d0*/  FFMA R24, R7.reuse, UR18, R24 ;  /* 0x0000001207187c23 */ /* 0x040fe20008000018 */
[----:B------:R-:W-:Y:S01]  /*16e0*/  FADD R22, R22, R9 ;  /* 0x0000000916167221 */ /* 0x000fe20000000000 */
[C---:B------:R-:W-:Y:S01]  /*16f0*/  FMUL R9, R7.reuse, UR21 ;  /* 0x0000001507097c20 */ /* 0x040fe20008400000 */
[----:B------:R-:W2:Y:S01]  /*1700*/  LDCU.64 UR18, c[0x3][UR4+0x118] ;  /* 0x00c02300041277ac */ /* 0x000ea20008000a00 */
[----:B------:R-:W-:Y:S01]  /*1710*/  FFMA R8, R7, UR20, R8 ;  /* 0x0000001407087c23 */ /* 0x000fe20008000008 */
[----:B------:R-:W-:Y:S01]  /*1720*/  FADD R23, R23, R24 ;  /* 0x0000001817177221 */ /* 0x000fe20000000000 */
[----:B------:R-:W-:Y:S01]  /*1730*/  FFMA R9, R6, UR20, -R9 ;  /* 0x0000001406097c23 */ /* 0x000fe20008000809 */
[----:B------:R-:W3:Y:S01]  /*1740*/  LDCU.64 UR20, c[0x3][UR4+0x158] ;  /* 0x00c02b00041477ac */ /* 0x000ee20008000a00 */
[----:B------:R-:W-:Y:S01]  /*1750*/  FADD R19, R19, R8 ;  /* 0x0000000813137221 */ /* 0x000fe20000000000 */
[C---:B0-----:R-:W-:Y:S01]  /*1760*/  FMUL R27, R7.reuse, UR11 ;  /* 0x0000000b071b7c20 */ /* 0x041fe20008400000 */
[----:B------:R-:W-:Y:S01]  /*1770*/  FADD R18, R18, R9 ;  /* 0x0000000912127221 */ /* 0x000fe20000000000 */
[C---:B------:R-:W-:Y:S01]  /*1780*/  FMUL R8, R6.reuse, UR11 ;  /* 0x0000000b06087c20 */ /* 0x040fe20008400000 */
[----:B-1----:R-:W-:Y:S01]  /*1790*/  FMUL R9, R7, UR17 ;  /* 0x0000001107097c20 */ /* 0x002fe20008400000 */
[----:B------:R-:W-:-:S02]  /*17a0*/  FFMA R27, R6, UR10, -R27 ;  /* 0x0000000a061b7c23 */ /* 0x000fc4000800081b */
[----:B------:R-:W-:Y:S01]  /*17b0*/  FFMA R8, R7, UR10, R8 ;  /* 0x0000000a07087c23 */ /* 0x000fe20008000008 */
[----:B------:R-:W-:Y:S01]  /*17c0*/  FFMA R9, R6, UR16, -R9 ;  /* 0x0000001006097c23 */ /* 0x000fe20008000809 */
[----:B------:R-:W0:Y:S01]  /*17d0*/  LDCU.64 UR10, c[0x3][UR4+0x1d8] ;  /* 0x00c03b00040a77ac */ /* 0x000e220008000a00 */
[----:B------:R-:W-:Y:S01]  /*17e0*/  FADD R16, R16, R27 ;  /* 0x0000001b10107221 */ /* 0x000fe20000000000 */
[----:B------:R-:W-:Y:S01]  /*17f0*/  FADD R17, R17, R8 ;  /* 0x0000000811117221 */ /* 0x000fe20000000000 */
[----:B------:R-:W-:Y:S01]  /*1800*/  FADD R20, R20, R9 ;  /* 0x0000000914147221 */ /* 0x000fe20000000000 */
[C---:B--2---:R-:W-:Y:S01]  /*1810*/  FMUL R9, R7.reuse, UR19 ;  /* 0x0000001307097c20 */ /* 0x044fe20008400000 */
[C---:B------:R-:W-:Y:S01]  /*1820*/  FMUL R8, R6.reuse, UR17 ;  /* 0x0000001106087c20 */ /* 0x040fe20008400000 */
[C---:B------:R-:W-:Y:S01]  /*1830*/  FMUL R27, R7.reuse, UR23 ;  /* 0x00000017071b7c20 */ /* 0x040fe20008400000 */
[----:B------:R-:W-:Y:S01]  /*1840*/  UMOV UR4, 0x1 ;  /* 0x0000000100047882 */ /* 0x000fe20000000000 */
[C---:B------:R-:W-:Y:S01]  /*1850*/  FFMA R9, R6.reuse, UR18, -R9 ;  /* 0x0000001206097c23 */ /* 0x040fe20008000809 */
[----:B------:R-:W-:Y:S01]  /*1860*/  FFMA R8, R7, UR16, R8 ;  /* 0x0000001007087c23 */ /* 0x000fe20008000008 */
[----:B---3--:R-:W-:-:S02]  /*1870*/  FMUL R24, R6, UR21 ;  /* 0x0000001506187c20 */ /* 0x008fc40008400000 */
[----:B------:R-:W-:Y:S01]  /*1880*/  FADD R14, R14, R9 ;  /* 0x000000090e0e7221 */ /* 0x000fe20000000000 */
[----:B------:R-:W-:Y:S01]  /*1890*/  FMUL R9, R7, UR21 ;  /* 0x0000001507097c20 */ /* 0x000fe20008400000 */
[----:B------:R-:W-:Y:S01]  /*18a0*/  FADD R21, R21, R8 ;  /* 0x0000000815157221 */ /* 0x000fe20000000000 */
[C---:B------:R-:W-:Y:S01]  /*18b0*/  FMUL R8, R6.reuse, UR19 ;  /* 0x0000001306087c20 */ /* 0x040fe20008400000 */
[C---:B------:R-:W-:Y:S01]  /*18c0*/  FFMA R24, R7.reuse, UR20, R24 ;  /* 0x0000001407187c23 */ /* 0x040fe20008000018 */
[C---:B------:R-:W-:Y:S01]  /*18d0*/  FFMA R9, R6.reuse, UR20, -R9 ;  /* 0x0000001406097c23 */ /* 0x040fe20008000809 */
[----:B0-----:R-:W-:Y:S01]  /*18e0*/  FMUL R28, R6, UR11 ;  /* 0x0000000b061c7c20 */ /* 0x001fe20008400000 */
[----:B------:R-:W-:Y:S01]  /*18f0*/  FFMA R8, R7, UR18, R8 ;  /* 0x0000001207087c23 */ /* 0x000fe20008000008 */
[----:B------:R-:W-:Y:S01]  /*1900*/  FADD R13, R13, R24 ;  /* 0x000000180d0d7221 */ /* 0x000fe20000000000 */
[----:B------:R-:W-:Y:S01]  /*1910*/  FADD R12, R12, R9 ;  /* 0x000000090c0c7221 */ /* 0x000fe20000000000 */
[----:B------:R-:W-:Y:S01]  /*1920*/  FMUL R9, R7, UR11 ;  /* 0x0000000b07097c20 */ /* 0x000fe20008400000 */
[----:B------:R-:W-:Y:S01]  /*1930*/  FADD R15, R15, R8 ;  /* 0x000000080f0f7221 */ /* 0x000fe20000000000 */
[C---:B------:R-:W-:Y:S01]  /*1940*/  FFMA R8, R6.reuse, UR22, -R27 ;  /* 0x0000001606087c23 */ /* 0x040fe2000800081b */
[C---:B------:R-:W-:Y:S01]  /*1950*/  FFMA R28, R7.reuse, UR10, R28 ;  /* 0x0000000a071c7c23 */ /* 0x040fe2000800001c */
[----:B------:R-:W-:Y:S01]  /*1960*/  FFMA R9, R6, UR10, -R9 ;  /* 0x0000000a06097c23 */ /* 0x000fe20008000809 */
[----:B------:R-:W-:Y:S01]  /*1970*/  FFMA R6, R7, UR22, R26 ;  /* 0x0000001607067c23 */ /* 0x000fe2000800001a */
[----:B------:R-:W-:Y:S01]  /*1980*/  FADD R8, R5, R8 ;  /* 0x0000000805087221 */ /* 0x000fe20000000000 */
[----:B------:R-:W-:Y:S01]  /*1990*/  FADD R11, R11, R28 ;  /* 0x0000001c0b0b7221 */ /* 0x000fe20000000000 */
[----:B------:R-:W-:Y:S01]  /*19a0*/  FADD R10, R10, R9 ;  /* 0x000000090a0a7221 */ /* 0x000fe20000000000 */
[----:B------:R-:W-:Y:S01]  /*19b0*/  FADD R9, R25, R6 ;  /* 0x0000000619097221 */ /* 0x000fe20000000000 */
[----:B------:R-:W-:Y:S06]  /*19c0*/  BRA.U UP1, `(.L_x_1) ;  /* 0xfffffff101047547 */ /* 0x000fec000b83ffff */
[C---:B------:R-:W-:Y:S01]  /*19d0*/  ISETP.GE.AND P1, PT, R4.reuse, UR9, PT ;  /* 0x0000000904007c0c */ /* 0x040fe2000bf26270 */
[----:B------:R-:W0:Y:S01]  /*19e0*/  LDCU UR4, c[0x0][0x370] ;  /* 0x00006e00ff0477ac */ /* 0x000e220008000800 */
[C---:B------:R-:W-:Y:S02]  /*19f0*/  IADD3 R5, PT, PT, R4.reuse, UR7, RZ ;  /* 0x0000000704057c10 */ /* 0x040fe4000fffe0ff */
[----:B------:R-:W-:Y:S02]  /*1a00*/  IADD3 R26, PT, PT, R4, UR5, RZ ;  /* 0x00000005041a7c10 */ /* 0x000fe4000fffe0ff */
[C---:B------:R-:W-:Y:S02]  /*1a10*/  ISETP.GE.AND P2, PT, R5.reuse, UR9, PT ;  /* 0x0000000905007c0c */ /* 0x040fe4000bf46270 */
[----:B------:R-:W-:Y:S02]  /*1a20*/  ISETP.GE.AND P0, PT, R26, UR9, PT ;  /* 0x000000091a007c0c */ /* 0x000fe4000bf06270 */
[----:B------:R-:W-:-:S03]  /*1a30*/  IADD3 R27, PT, PT, R5, UR5, RZ ;  /* 0x00000005051b7c10 */ /* 0x000fc6000fffe0ff */
[----:B------:R-:W1:Y:S01]  /*1a40*/  @!P1 LDC.64 R6, c[0x0][0x380] ;  /* 0x0000e000ff069b82 */ /* 0x000e620000000a00 */
[----:B0-----:R-:W-:-:S07]  /*1a50*/  UIADD3 UR8, UPT, UPT, UR4, UR8, URZ ;  /* 0x0000000804087290 */ /* 0x001fce000fffe0ff */
[----:B------:R-:W0:Y:S01]  /*1a60*/  @!P2 LDC.64 R24, c[0x0][0x380] ;  /* 0x0000e000ff18ab82 */ /* 0x000e220000000a00 */
[C---:B-1----:R-:W-:Y:S01]  /*1a70*/  @!P1 IMAD.WIDE R6, R4.reuse, 0x8, R6 ;  /* 0x0000000804069825 */ /* 0x042fe200078e0206 */
[----:B------:R-:W-:-:S04]  /*1a80*/  IADD3 R4, PT, PT, R4, UR6, RZ ;  /* 0x0000000604047c10 */ /* 0x000fc8000fffe0ff */
[----:B------:R1:W-:Y:S01]  /*1a90*/  @!P1 STG.E.64 desc[UR12][R6.64], R22 ;  /* 0x0000001606009986 */ /* 0x0003e2000c101b0c */
[----:B------:R-:W-:Y:S01]  /*1aa0*/  ISETP.GE.AND P3, PT, R4, UR9, PT ;  /* 0x0000000904007c0c */ /* 0x000fe2000bf66270 */
[C---:B0-----:R-:W-:Y:S01]  /*1ab0*/  @!P2 IMAD.WIDE R24, R5.reuse, 0x8, R24 ;  /* 0x000000080518a825 */ /* 0x041fe200078e0218 */
[----:B------:R-:W-:Y:S02]  /*1ac0*/  IADD3 R5, PT, PT, R5, UR6, RZ ;  /* 0x0000000605057c10 */ /* 0x000fe4000fffe0ff */
[----:B------:R-:W-:Y:S02]  /*1ad0*/  ISETP.GE.AND P1, PT, R27, UR9, PT ;  /* 0x000000091b007c0c */ /* 0x000fe4000bf26270 */
[----:B------:R0:W-:Y:S01]  /*1ae0*/  @!P2 STG.E.64 desc[UR12][R24.64], R18 ;  /* 0x000000121800a986 */ /* 0x0001e2000c101b0c */
[C---:B------:R-:W-:Y:S01]  /*1af0*/  ISETP.GE.AND P2, PT, R5.reuse, UR9, PT ;  /* 0x0000000905007c0c */ /* 0x040fe2000bf46270 */
[----:B-1----:R-:W1:Y:S01]  /*1b00*/  @!P0 LDC.64 R6, c[0x0][0x380] ;  /* 0x0000e000ff068b82 */ /* 0x002e620000000a00 */
[----:B------:R-:W-:-:S04]  /*1b10*/  IADD3 R22, PT, PT, R5, UR5, RZ ;  /* 0x0000000505167c10 */ /* 0x000fc8000fffe0ff */
[----:B------:R-:W-:-:S03]  /*1b20*/  ISETP.GE.AND P5, PT, R22, UR9, PT ;  /* 0x0000000916007c0c */ /* 0x000fc6000bfa6270 */
[----:B------:R-:W2:Y:S08]  /*1b30*/  @!P3 LDC.64 R28, c[0x0][0x380] ;  /* 0x0000e000ff1cbb82 */ /* 0x000eb00000000a00 */
[----:B0-----:R-:W0:Y:S01]  /*1b40*/  @!P1 LDC.64 R24, c[0x0][0x380] ;  /* 0x0000e000ff189b82 */ /* 0x001e220000000a00 */
[C---:B-1----:R-:W-:Y:S01]  /*1b50*/  @!P0 IMAD.WIDE R6, R26.reuse, 0x8, R6 ;  /* 0x000000081a068825 */ /* 0x042fe200078e0206 */
[----:B------:R-:W-:-:S04]  /*1b60*/  IADD3 R26, PT, PT, R26, UR6, RZ ;  /* 0x000000061a1a7c10 */ /* 0x000fc8000fffe0ff */
[----:B------:R-:W-:Y:S01]  /*1b70*/  ISETP.GE.AND P4, PT, R26, UR9, PT ;  /* 0x000000091a007c0c */ /* 0x000fe2000bf86270 */
[----:B------:R2:W-:Y:S01]  /*1b80*/  @!P0 STG.E.64 desc[UR12][R6.64], R16 ;  /* 0x0000001006008986 */ /* 0x0005e2000c101b0c */
[----:B------:R-:W-:Y:S01]  /*1b90*/  ISETP.LE.AND P0, PT, R0, UR8, PT ;  /* 0x0000000800007c0c */ /* 0x000fe2000bf03270 */
[----:B0-----:R-:W-:-:S10]  /*1ba0*/  @!P1 IMAD.WIDE R24, R27, 0x8, R24 ;  /* 0x000000081b189825 */ /* 0x001fd400078e0218 */
[----:B------:R-:W0:Y:S01]  /*1bb0*/  @!P4 LDC.64 R18, c[0x0][0x380] ;  /* 0x0000e000ff12cb82 */ /* 0x000e220000000a00 */
[----:B--2---:R-:W-:Y:S01]  /*1bc0*/  @!P3 IMAD.WIDE R16, R4, 0x8, R28 ;  /* 0x000000080410b825 */ /* 0x004fe200078e021c */
[----:B------:R1:W-:Y:S04]  /*1bd0*/  @!P1 STG.E.64 desc[UR12][R24.64], R20 ;  /* 0x0000001418009986 */ /* 0x0003e8000c101b0c */
[----:B------:R1:W-:Y:S02]  /*1be0*/  @!P3 STG.E.64 desc[UR12][R16.64], R14 ;  /* 0x0000000e1000b986 */ /* 0x0003e4000c101b0c */
[----:B------:R-:W2:Y:S08]  /*1bf0*/  @!P2 LDC.64 R6, c[0x0][0x380] ;  /* 0x0000e000ff06ab82 */ /* 0x000eb00000000a00 */
[----:B------:R-:W3:Y:S01]  /*1c00*/  @!P5 LDC.64 R28, c[0x0][0x380] ;  /* 0x0000e000ff1cdb82 */ /* 0x000ee20000000a00 */
[----:B0-----:R-:W-:-:S04]  /*1c10*/  @!P4 IMAD.WIDE R18, R26, 0x8, R18 ;  /* 0x000000081a12c825 */ /* 0x001fc800078e0212 */
[----:B--2---:R-:W-:-:S05]  /*1c20*/  @!P2 IMAD.WIDE R4, R5, 0x8, R6 ;  /* 0x000000080504a825 */ /* 0x004fca00078e0206 */
[----:B------:R1:W-:Y:S01]  /*1c30*/  @!P2 STG.E.64 desc[UR12][R4.64], R12 ;  /* 0x0000000c0400a986 */ /* 0x0003e2000c101b0c */
[----:B---3--:R-:W-:-:S03]  /*1c40*/  @!P5 IMAD.WIDE R28, R22, 0x8, R28 ;  /* 0x00000008161cd825 */ /* 0x008fc600078e021c */
[----:B------:R1:W-:Y:S04]  /*1c50*/  @!P4 STG.E.64 desc[UR12][R18.64], R8 ;  /* 0x000000081200c986 */ /* 0x0003e8000c101b0c */
[----:B------:R1:W-:Y:S01]  /*1c60*/  @!P5 STG.E.64 desc[UR12][R28.64], R10 ;  /* 0x0000000a1c00d986 */ /* 0x0003e2000c101b0c */
[----:B------:R-:W-:Y:S05]  /*1c70*/  @!P0 BRA `(.L_x_2) ;  /* 0xffffffe400748947 */ /* 0x000fea000383ffff */
[----:B------:R-:W-:Y:S05]  /*1c80*/  EXIT ;  /* 0x000000000000794d */ /* 0x000fea0003800000 */
        .weak           $__internal_0_$__cuda_sm3x_div_rn_noftz_f32_slowpath
        .type           $__internal_0_$__cuda_sm3x_div_rn_noftz_f32_slowpath,@function
        .size           $__internal_0_$__cuda_sm3x_div_rn_noftz_f32_slowpath,(.L_x_12 - $__internal_0_$__cuda_sm3x_div_rn_noftz_f32_slowpath)
$__internal_0_$__cuda_sm3x_div_rn_noftz_f32_slowpath:
[----:B------:R-:W-:Y:S02]  /*1c90*/  SHF.R.U32.HI R5, RZ, 0x17, R3 ;  /* 0x00000017ff057819 */ /* 0x000fe40000011603 */
[----:B------:R-:W-:Y:S02]  /*1ca0*/  SHF.R.U32.HI R4, RZ, 0x17, R0 ;  /* 0x00000017ff047819 */ /* 0x000fe40000011600 */
[----:B------:R-:W-:Y:S02]  /*1cb0*/  LOP3.LUT R5, R5, 0xff, RZ, 0xc0, !PT ;  /* 0x000000ff05057812 */ /* 0x000fe400078ec0ff */
[----:B------:R-:W-:Y:S02]  /*1cc0*/  LOP3.LUT R4, R4, 0xff, RZ, 0xc0, !PT ;  /* 0x000000ff04047812 */ /* 0x000fe400078ec0ff */
[----:B------:R-:W-:Y:S02]  /*1cd0*/  IADD3 R10, PT, PT, R5, -0x1, RZ ;  /* 0xffffffff050a7810 */ /* 0x000fe40007ffe0ff */
[----:B------:R-:W-:-:S02]  /*1ce0*/  IADD3 R9, PT, PT, R4, -0x1, RZ ;  /* 0xffffffff04097810 */ /* 0x000fc40007ffe0ff */
[----:B------:R-:W-:Y:S02]  /*1cf0*/  ISETP.GT.U32.AND P0, PT, R10, 0xfd, PT ;  /* 0x000000fd0a00780c */ /* 0x000fe40003f04070 */
[----:B------:R-:W-:Y:S02]  /*1d00*/  MOV R6, R0 ;  /* 0x0000000000067202 */ /* 0x000fe40000000f00 */
[----:B------:R-:W-:Y:S02]  /*1d10*/  ISETP.GT.U32.OR P0, PT, R9, 0xfd, P0 ;  /* 0x000000fd0900780c */ /* 0x000fe40000704470 */
[----:B------:R-:W-:-:S11]  /*1d20*/  MOV R7, R3 ;  /* 0x0000000300077202 */ /* 0x000fd60000000f00 */
[----:B------:R-:W-:Y:S01]  /*1d30*/  @!P0 MOV R8, RZ ;  /* 0x000000ff00088202 */ /* 0x000fe20000000f00 */
[----:B------:R-:W-:Y:S06]  /*1d40*/  @!P0 BRA `(.L_x_3) ;  /* 0x00000000005c8947 */ /* 0x000fec0003800000 */
[----:B------:R-:W-:Y:S02]  /*1d50*/  FSETP.GTU.FTZ.AND P0, PT, |R0|, +INF , PT ;  /* 0x7f8000000000780b */ /* 0x000fe40003f1c200 */
[----:B------:R-:W-:-:S04]  /*1d60*/  FSETP.GTU.FTZ.AND P1, PT, |R3|, +INF , PT ;  /* 0x7f8000000300780b */ /* 0x000fc80003f3c200 */
[----:B------:R-:W-:-:S13]  /*1d70*/  PLOP3.LUT P0, PT, P0, P1, PT, 0xf8, 0x8f ;  /* 0x00000000008f781c */ /* 0x000fda0000703f70 */
[----:B------:R-:W-:Y:S05]  /*1d80*/  @P0 BRA `(.L_x_4) ;  /* 0x0000000400440947 */ /* 0x000fea0003800000 */
[----:B------:R-:W-:-:S13]  /*1d90*/  LOP3.LUT P0, RZ, R7, 0x7fffffff, R6, 0xc8, !PT ;  /* 0x7fffffff07ff7812 */ /* 0x000fda000780c806 */
[----:B------:R-:W-:Y:S05]  /*1da0*/  @!P0 BRA `(.L_x_5) ;  /* 0x0000000400348947 */ /* 0x000fea0003800000 */
[C---:B------:R-:W-:Y:S02]  /*1db0*/  FSETP.NEU.FTZ.AND P2, PT, |R0|.reuse, +INF , PT ;  /* 0x7f8000000000780b */ /* 0x040fe40003f5d200 */
[----:B------:R-:W-:Y:S02]  /*1dc0*/  FSETP.NEU.FTZ.AND P0, PT, |R3|, +INF , PT ;  /* 0x7f8000000300780b */ /* 0x000fe40003f1d200 */
[----:B------:R-:W-:-:S11]  /*1dd0*/  FSETP.NEU.FTZ.AND P1, PT, |R0|, +INF , PT ;  /* 0x7f8000000000780b */ /* 0x000fd60003f3d200 */
[----:B------:R-:W-:Y:S05]  /*1de0*/  @!P0 BRA !P2, `(.L_x_5) ;  /* 0x0000000400248947 */ /* 0x000fea0005000000 */
[----:B------:R-:W-:-:S04]  /*1df0*/  LOP3.LUT P2, RZ, R6, 0x7fffffff, RZ, 0xc0, !PT ;  /* 0x7fffffff06ff7812 */ /* 0x000fc8000784c0ff */
[----:B------:R-:W-:-:S13]  /*1e00*/  PLOP3.LUT P0, PT, P0, P2, PT, 0x2f, 0xf2 ;  /* 0x0000000000f2781c */ /* 0x000fda0000704577 */
[----:B------:R-:W-:Y:S05]  /*1e10*/  @P0 BRA `(.L_x_6) ;  /* 0x0000000400100947 */ /* 0x000fea0003800000 */
[----:B------:R-:W-:-:S04]  /*1e20*/  LOP3.LUT P0, RZ, R7, 0x7fffffff, RZ, 0xc0, !PT ;  /* 0x7fffffff07ff7812 */ /* 0x000fc8000780c0ff */
[----:B------:R-:W-:-:S13]  /*1e30*/  PLOP3.LUT P0, PT, P1, P0, PT, 0x2f, 0xf2 ;  /* 0x0000000000f2781c */ /* 0x000fda0000f00577 */
[----:B------:R-:W-:Y:S05]  /*1e40*/  @P0 BRA `(.L_x_7) ;  /* 0x0000000000f80947 */ /* 0x000fea0003800000 */
[----:B------:R-:W-:Y:S02]  /*1e50*/  ISETP.GE.AND P0, PT, R9, RZ, PT ;  /* 0x000000ff0900720c */ /* 0x000fe40003f06270 */
[----:B------:R-:W-:-:S11]  /*1e60*/  ISETP.GE.AND P1, PT, R10, RZ, PT ;  /* 0x000000ff0a00720c */ /* 0x000fd60003f26270 */
[----:B------:R-:W-:Y:S01]  /*1e70*/  @P0 MOV R8, RZ ;  /* 0x000000ff00080202 */ /* 0x000fe20000000f00 */
[----:B------:R-:W-:Y:S01]  /*1e80*/  @!P0 FFMA R6, R0, 1.84467440737095516160e+19, RZ ;  /* 0x5f80000000068823 */ /* 0x000fe200000000ff */
[----:B------:R-:W-:Y:S01]  /*1e90*/  @!P0 MOV R8, 0xffffffc0 ;  /* 0xffffffc000088802 */ /* 0x000fe20000000f00 */
[----:B------:R-:W-:-:S03]  /*1ea0*/  @!P1 FFMA R7, R3, 1.84467440737095516160e+19, RZ ;  /* 0x5f80000003079823 */ /* 0x000fc600000000ff */
[----:B------:R-:W-:-:S07]  /*1eb0*/  @!P1 IADD3 R8, PT, PT, R8, 0x40, RZ ;  /* 0x0000004008089810 */ /* 0x000fce0007ffe0ff */
.L_x_3:
[----:B------:R-:W-:Y:S02]  /*1ec0*/  LEA R0, R5, 0xc0800000, 0x17 ;  /* 0xc080000005007811 */ /* 0x000fe400078eb8ff */
[----:B------:R-:W-:Y:S02]  /*1ed0*/  IADD3 R4, PT, PT, R4, -0x7f, RZ ;  /* 0xffffff8104047810 */ /* 0x000fe40007ffe0ff */
[----:B------:R-:W-:Y:S02]  /*1ee0*/  IADD3 R7, PT, PT, -R0, R7, RZ ;  /* 0x0000000700077210 */ /* 0x000fe40007ffe1ff */
[C---:B------:R-:W-:Y:S01]  /*1ef0*/  IADD3 R5, PT, PT, R4.reuse, 0x7f, -R5 ;  /* 0x0000007f04057810 */ /* 0x040fe20007ffe805 */
[----:B------:R-:W-:Y:S01]  /*1f00*/  IMAD R0, R4, -0x800000, R6 ;  /* 0xff80000004007824 */ /* 0x000fe200078e0206 */
[----:B------:R-:W0:Y:S01]  /*1f10*/  MUFU.RCP R3, R7 ;  /* 0x0000000700037308 */ /* 0x000e220000001000 */
[----:B------:R-:W-:Y:S01]  /*1f20*/  FADD.FTZ R9, -R7, -RZ ;  /* 0x800000ff07097221 */ /* 0x000fe20000010100 */
[----:B------:R-:W-:-:S03]  /*1f30*/  IADD3 R5, PT, PT, R5, R8, RZ ;  /* 0x0000000805057210 */ /* 0x000fc60007ffe0ff */
[----:B0-----:R-:W-:-:S04]  /*1f40*/  FFMA R10, R3, R9, 1 ;  /* 0x3f800000030a7423 */ /* 0x001fc80000000009 */
[----:B------:R-:W-:-:S04]  /*1f50*/  FFMA R10, R3, R10, R3 ;  /* 0x0000000a030a7223 */ /* 0x000fc80000000003 */
[----:B------:R-:W-:-:S04]  /*1f60*/  FFMA R3, R0, R10, RZ ;  /* 0x0000000a00037223 */ /* 0x000fc800000000ff */
[----:B------:R-:W-:-:S04]  /*1f70*/  FFMA R6, R9, R3, R0 ;  /* 0x0000000309067223 */ /* 0x000fc80000000000 */
[----:B------:R-:W-:-:S04]  /*1f80*/  FFMA R11, R10, R6, R3 ;  /* 0x000000060a0b7223 */ /* 0x000fc80000000003 */
[----:B------:R-:W-:-:S04]  /*1f90*/  FFMA R6, R9, R11, R0 ;  /* 0x0000000b09067223 */ /* 0x000fc80000000000 */
[----:B------:R-:W-:-:S05]  /*1fa0*/  FFMA R3, R10, R6, R11 ;  /* 0x000000060a037223 */ /* 0x000fca000000000b */
[----:B------:R-:W-:-:S04]  /*1fb0*/  SHF.R.U32.HI R0, RZ, 0x17, R3 ;  /* 0x00000017ff007819 */ /* 0x000fc80000011603 */
[----:B------:R-:W-:-:S04]  /*1fc0*/  LOP3.LUT R0, R0, 0xff, RZ, 0xc0, !PT ;  /* 0x000000ff00007812 */ /* 0x000fc800078ec0ff */
[----:B------:R-:W-:-:S04]  /*1fd0*/  IADD3 R8, PT, PT, R0, R5, RZ ;  /* 0x0000000500087210 */ /* 0x000fc80007ffe0ff */
[----:B------:R-:W-:-:S04]  /*1fe0*/  IADD3 R0, PT, PT, R8, -0x1, RZ ;  /* 0xffffffff08007810 */ /* 0x000fc80007ffe0ff */
[----:B------:R-:W-:-:S13]  /*1ff0*/  ISETP.GE.U32.AND P0, PT, R0, 0xfe, PT ;  /* 0x000000fe0000780c */ /* 0x000fda0003f06070 */
[----:B------:R-:W-:Y:S05]  /*2000*/  @!P0 BRA `(.L_x_8) ;  /* 0x0000000000808947 */ /* 0x000fea0003800000 */
[----:B------:R-:W-:-:S13]  /*2010*/  ISETP.GT.AND P0, PT, R8, 0xfe, PT ;  /* 0x000000fe0800780c */ /* 0x000fda0003f04270 */
[----:B------:R-:W-:Y:S05]  /*2020*/  @P0 BRA `(.L_x_9) ;  /* 0x00000000006c0947 */ /* 0x000fea0003800000 */
[----:B------:R-:W-:-:S13]  /*2030*/  ISETP.GE.AND P0, PT, R8, 0x1, PT ;  /* 0x000000010800780c */ /* 0x000fda0003f06270 */
[----:B------:R-:W-:Y:S05]  /*2040*/  @P0 BRA `(.L_x_10) ;  /* 0x0000000000980947 */ /* 0x000fea0003800000 */
[----:B------:R-:W-:Y:S02]  /*2050*/  ISETP.GE.AND P0, PT, R8, -0x18, PT ;  /* 0xffffffe80800780c */ /* 0x000fe40003f06270 */
[----:B------:R-:W-:-:S11]  /*2060*/  LOP3.LUT R3, R3, 0x80000000, RZ, 0xc0, !PT ;  /* 0x8000000003037812 */ /* 0x000fd600078ec0ff */
[----:B------:R-:W-:Y:S05]  /*2070*/  @!P0 BRA `(.L_x_10) ;  /* 0x00000000008c8947 */ /* 0x000fea0003800000 */
[-CC-:B------:R-:W-:Y:S01]  /*2080*/  FFMA.RZ R0, R10, R6.reuse, R11.reuse ;  /* 0x000000060a007223 */ /* 0x180fe2000000c00b */
[----:B------:R-:W-:Y:S01]  /*2090*/  IADD3 R7, PT, PT, R8, 0x20, RZ ;  /* 0x0000002008077810 */ /* 0x000fe20007ffe0ff */
[-CC-:B------:R-:W-:Y:S01]  /*20a0*/  FFMA.RM R5, R10, R6.reuse, R11.reuse ;  /* 0x000000060a057223 */ /* 0x180fe2000000400b */
[----:B------:R-:W-:Y:S02]  /*20b0*/  ISETP.NE.AND P2, PT, R8, RZ, PT ;  /* 0x000000ff0800720c */ /* 0x000fe40003f45270 */
[----:B------:R-:W-:Y:S01]  /*20c0*/  LOP3.LUT R4, R0, 0x7fffff, RZ, 0xc0, !PT ;  /* 0x007fffff00047812 */ /* 0x000fe200078ec0ff */
[----:B------:R-:W-:Y:S01]  /*20d0*/  FFMA.RP R0, R10, R6, R11 ;  /* 0x000000060a007223 */ /* 0x000fe2000000800b */
[----:B------:R-:W-:Y:S02]  /*20e0*/  ISETP.NE.AND P1, PT, R8, RZ, PT ;  /* 0x000000ff0800720c */ /* 0x000fe40003f25270 */
[----:B------:R-:W-:Y:S02]  /*20f0*/  LOP3.LUT R4, R4, 0x800000, RZ, 0xfc, !PT ;  /* 0x0080000004047812 */ /* 0x000fe400078efcff */
[----:B------:R-:W-:-:S02]  /*2100*/  IADD3 R6, PT, PT, -R8, RZ, RZ ;  /* 0x000000ff08067210 */ /* 0x000fc40007ffe1ff */
[----:B------:R-:W-:Y:S02]  /*2110*/  SHF.L.U32 R7, R4, R7, RZ ;  /* 0x0000000704077219 */ /* 0x000fe400000006ff */
[----:B------:R-:W-:Y:S02]  /*2120*/  FSETP.NEU.FTZ.AND P0, PT, R0, R5, PT ;  /* 0x000000050000720b */ /* 0x000fe40003f1d000 */
[----:B------:R-:W-:Y:S02]  /*2130*/  SEL R5, R6, RZ, P2 ;  /* 0x000000ff06057207 */ /* 0x000fe40001000000 */
[----:B------:R-:W-:Y:S02]  /*2140*/  ISETP.NE.AND P1, PT, R7, RZ, P1 ;  /* 0x000000ff0700720c */ /* 0x000fe40000f25270 */
[----:B------:R-:W-:Y:S02]  /*2150*/  SHF.R.U32.HI R5, RZ, R5, R4 ;  /* 0x00000005ff057219 */ /* 0x000fe40000011604 */
[----:B------:R-:W-:-:S02]  /*2160*/  PLOP3.LUT P0, PT, P0, P1, PT, 0xf8, 0x8f ;  /* 0x00000000008f781c */ /* 0x000fc40000703f70 */
[----:B------:R-:W-:Y:S02]  /*2170*/  SHF.R.U32.HI R7, RZ, 0x1, R5 ;  /* 0x00000001ff077819 */ /* 0x000fe40000011605 */
[----:B------:R-:W-:-:S04]  /*2180*/  SEL R0, RZ, 0x1, !P0 ;  /* 0x00000001ff007807 */ /* 0x000fc80004000000 */
[----:B------:R-:W-:-:S04]  /*2190*/  LOP3.LUT R0, R0, 0x1, R7, 0xf8, !PT ;  /* 0x0000000100007812 */ /* 0x000fc800078ef807 */
[----:B------:R-:W-:-:S04]  /*21a0*/  LOP3.LUT R0, R0, R5, RZ, 0xc0, !PT ;  /* 0x0000000500007212 */ /* 0x000fc800078ec0ff */
[----:B------:R-:W-:-:S04]  /*21b0*/  IADD3 R0, PT, PT, R7, R0, RZ ;  /* 0x0000000007007210 */ /* 0x000fc80007ffe0ff */
[----:B------:R-:W-:Y:S01]  /*21c0*/  LOP3.LUT R3, R0, R3, RZ, 0xfc, !PT ;  /* 0x0000000300037212 */ /* 0x000fe200078efcff */
[----:B------:R-:W-:Y:S06]  /*21d0*/  BRA `(.L_x_10) ;  /* 0x0000000000347947 */ /* 0x000fec0003800000 */
.L_x_9:
[----:B------:R-:W-:-:S04]  /*21e0*/  LOP3.LUT R3, R3, 0x80000000, RZ, 0xc0, !PT ;  /* 0x8000000003037812 */ /* 0x000fc800078ec0ff */
[----:B------:R-:W-:Y:S01]  /*21f0*/  LOP3.LUT R3, R3, 0x7f800000, RZ, 0xfc, !PT ;  /* 0x7f80000003037812 */ /* 0x000fe200078efcff */
[----:B------:R-:W-:Y:S06]  /*2200*/  BRA `(.L_x_10) ;  /* 0x0000000000287947 */ /* 0x000fec0003800000 */
.L_x_8:
[----:B------:R-:W-:Y:S01]  /*2210*/  LEA R3, R5, R3, 0x17 ;  /* 0x0000000305037211 */ /* 0x000fe200078eb8ff */
[----:B------:R-:W-:Y:S06]  /*2220*/  BRA `(.L_x_10) ;  /* 0x0000000000207947 */ /* 0x000fec0003800000 */
.L_x_7:
[----:B------:R-:W-:-:S04]  /*2230*/  LOP3.LUT R3, R7, 0x80000000, R6, 0x48, !PT ;  /* 0x8000000007037812 */ /* 0x000fc800078e4806 */
[----:B------:R-:W-:Y:S01]  /*2240*/  LOP3.LUT R3, R3, 0x7f800000, RZ, 0xfc, !PT ;  /* 0x7f80000003037812 */ /* 0x000fe200078efcff */
[----:B------:R-:W-:Y:S06]  /*2250*/  BRA `(.L_x_10) ;  /* 0x0000000000147947 */ /* 0x000fec0003800000 */
.L_x_6:
[----:B------:R-:W-:Y:S01]  /*2260*/  LOP3.LUT R3, R7, 0x80000000, R6, 0x48, !PT ;  /* 0x8000000007037812 */ /* 0x000fe200078e4806 */
[----:B------:R-:W-:Y:S06]  /*2270*/  BRA `(.L_x_10) ;  /* 0x00000000000c7947 */ /* 0x000fec0003800000 */
.L_x_5:
[----:B------:R-:W0:Y:S01]  /*2280*/  MUFU.RSQ R3, -QNAN ;  /* 0xffc0000000037908 */ /* 0x000e220000001400 */
[----:B------:R-:W-:Y:S05]  /*2290*/  BRA `(.L_x_10) ;  /* 0x0000000000047947 */ /* 0x000fea0003800000 */
.L_x_4:
[----:B------:R-:W-:-:S07]  /*22a0*/  FADD.FTZ R3, R0, R3 ;  /* 0x0000000300037221 */ /* 0x000fce0000010000 */
.L_x_10:
[----:B0-----:R-:W-:Y:S01]  /*22b0*/  MOV R0, R3 ;  /* 0x0000000300007202 */ /* 0x001fe20000000f00 */
[----:B------:R-:W-:-:S04]  /*22c0*/  HFMA2 R3, -RZ, RZ, 0, 0 ;  /* 0x00000000ff037431 */ /* 0x000fc800000001ff */
[----:B------:R-:W-:Y:S05]  /*22d0*/  RET.REL.NODEC R2 `(_Z18three_qubit_kernelP6float2iiiii) ;  /* 0xffffffdc02487950 */ /* 0x000fea0003c3ffff */
.L_x_11:
[----:B------:R-:W-:-:S00]  /*22e0*/  BRA `(.L_x_11) ;  /* 0xfffffffc00fc7947 */ /* 0x000fc0000383ffff */
[----:B------:R-:W-:-:S00]  /*22f0*/  NOP ;  /* 0x0000000000007918 */ /* 0x000fc00000000000 */
        /* <DEDUP_REMOVED lines=8> */
.L_x_12:


//--------------------- .nv.shared.reserved.0     --------------------------
	.section	.nv.shared.reserved.0,"aw",@nobits
	.weak		__nv_reservedSMEM_offset_0_alias
	.size		__nv_reservedSMEM_offset_0_alias, 0, 64
	.other		__nv_reservedSMEM_offset_0_alias,@"STO_CUDA_RESERVED_SHARED STV_DEFAULT"
__nv_reservedSMEM_offset_0_alias:
	.zero		0
	.zero		64


//--------------------- .nv.constant0._Z18three_qubit_kernelP6float2iiiii --------------------------
	.section	.nv.constant0._Z18three_qubit_kernelP6float2iiiii,"a",@progbits
	.sectionflags	@""
	.align	4
.nv.constant0._Z18three_qubit_kernelP6float2iiiii:
	.zero		924


//--------------------- SYMBOLS --------------------------

	.type		.nv.reservedSmem.offset0,@object
	.size		.nv.reservedSmem.offset0,0x4
